	.target	sm_100a

	.elftype	@"ET_EXEC"


//--------------------- .note.nv.tkinfo           --------------------------
	.section	.note.nv.tkinfo,"",@"SHT_NOTE"
	.sectionflags	@"SHF_NOTE_NV_TKINFO"
	.tkinfo
        /*0018*/ 	.word	0x00000002
        /*0030*/ 	.string	""
        /*0030*/ 	.string	"ptxas"
        /*0030*/ 	.string	"Cuda compilation tools, release 13.0, V13.0.88"
        /*0030*/ 	.string	"Build cuda_13.0.r13.0/compiler.36424714_0"
        /*0030*/ 	.string	"-arch sm_100a -m 64 "



//--------------------- .note.nv.cuinfo           --------------------------
	.section	.note.nv.cuinfo,"",@"SHT_NOTE"
	.sectionflags	@"SHF_NOTE_NV_CUINFO"
        /*0018*/ 	.short	0x0002
        /*001a*/ 	.short	0x0064
        /*001c*/ 	.short	0x0082
	.zero		2


//--------------------- .nv.info                  --------------------------
	.section	.nv.info,"",@"SHT_CUDA_INFO"
	.align	4


	//----- nvinfo : EIATTR_REGCOUNT
	.align		4
        /*0000*/ 	.byte	0x04, 0x2f
        /*0002*/ 	.short	(.L_19 - .L_18)
	.align		4
.L_18:
        /*0004*/ 	.word	index@(_ZN7cutlass13device_kernelINS_4gemm6kernel13GemmUniversalIN4cute5tupleIJiiiiEEENS1_10collective13CollectiveMmaINS1_35MainloopSm100TmaUmmaWarpSpecializedILi4ELi2ELi4ENS5_IJNS4_1CILi2EEENSA_ILi1EEESC_EEEEENS5_IJNSA_ILi64EEENSA_ILi128EEESF_EEENS_6half_tENS5_IJlSC_lEEESI_SJ_NS4_8TiledMMAINS4_8MMA_AtomIJNS4_20SM100_MMA_F16BF16_SSISI_SI_fLi64ELi128ELNS4_4UMMA5MajorE0ELSO_0ELNSN_7ScaleInE0ELSP_0EEEEEENS4_6LayoutINS5_IJSC_SC_SC_EEENS5_IJNSA_ILi0EEESU_SU_EEEEENS5_IJNS4_10UnderscoreESX_SX_EEEEENS4_13SM90_TMA_LOADENS4_14ComposedLayoutINS4_7SwizzleILi3ELi4ELi3EEENS4_18smem_ptr_flag_bitsILi16EEENSS_INS5_IJNSA_ILi8EEESF_EEENS5_IJSF_SC_EEEEEEEvNS4_8identityENS4_23SM90_TMA_LOAD_MULTICASTES1A_vS1B_EENS_8epilogue10collective18CollectiveEpilogueINS1E_23Sm100TmaWarpSpecializedILi4ELi2ELi16ELb1ELb0EEEJSH_NS5_IJNSS_ISF_SC_EENSS_INSA_ILi32EEESC_EEEEESI_SJ_SI_SJ_NS1E_6fusion15FusionCallbacksIS1I_NS1N_17LinearCombinationISI_fSI_fLNS_15FloatRoundStyleE2EEESH_S1M_JEEENS4_5SM1004TMEM4LOAD26SM100_TMEM_LOAD_16dp256b4xES10_NS11_INS12_ILi2ELi4ELi3EEES15_NSS_INS5_IJS16_S1K_EEENS5_IJS1K_SC_EEEEEEENS4_17SM75_U32x4_LDSM_NENS4_14SM90_TMA_STOREES21_NS4_17SM90_U32x4_STSM_NENS4_39AutoVectorizingCopyWithAssumedAlignmentILi128EEEEEEvvEEEEvNT_6ParamsE)
        /*0008*/ 	.word	0x00000044


	//----- nvinfo : EIATTR_FRAME_SIZE
	.align		4
.L_19:
        /*000c*/ 	.byte	0x04, 0x11
        /*000e*/ 	.short	(.L_21 - .L_20)
	.align		4
.L_20:
        /*0010*/ 	.word	index@($__internal_2_$__cuda_sm10x_tcgen05_guardrail_trap_unallocated_columns_being_dealloced)
        /*0014*/ 	.word	0x00000000


	//----- nvinfo : EIATTR_FRAME_SIZE
	.align		4
.L_21:
        /*0018*/ 	.byte	0x04, 0x11
        /*001a*/ 	.short	(.L_23 - .L_22)
	.align		4
.L_22:
        /*001c*/ 	.word	index@($__internal_1_$__cuda_sm10x_tcgen05_guardrail_trap_phase_invalid_during_alloc)
        /*0020*/ 	.word	0x00000000


	//----- nvinfo : EIATTR_FRAME_SIZE
	.align		4
.L_23:
        /*0024*/ 	.byte	0x04, 0x11
        /*0026*/ 	.short	(.L_25 - .L_24)
	.align		4
.L_24:
        /*0028*/ 	.word	index@($__internal_0_$__cuda_sm10x_tcgen05_guardrail_trap_col_being_dealloced_not_returned_by_alloc)
        /*002c*/ 	.word	0x00000000


	//----- nvinfo : EIATTR_FRAME_SIZE
	.align		4
.L_25:
        /*0030*/ 	.byte	0x04, 0x11
        /*0032*/ 	.short	(.L_27 - .L_26)
	.align		4
.L_26:
        /*0034*/ 	.word	index@(_ZN7cutlass13device_kernelINS_4gemm6kernel13GemmUniversalIN4cute5tupleIJiiiiEEENS1_10collective13CollectiveMmaINS1_35MainloopSm100TmaUmmaWarpSpecializedILi4ELi2ELi4ENS5_IJNS4_1CILi2EEENSA_ILi1EEESC_EEEEENS5_IJNSA_ILi64EEENSA_ILi128EEESF_EEENS_6half_tENS5_IJlSC_lEEESI_SJ_NS4_8TiledMMAINS4_8MMA_AtomIJNS4_20SM100_MMA_F16BF16_SSISI_SI_fLi64ELi128ELNS4_4UMMA5MajorE0ELSO_0ELNSN_7ScaleInE0ELSP_0EEEEEENS4_6LayoutINS5_IJSC_SC_SC_EEENS5_IJNSA_ILi0EEESU_SU_EEEEENS5_IJNS4_10UnderscoreESX_SX_EEEEENS4_13SM90_TMA_LOADENS4_14ComposedLayoutINS4_7SwizzleILi3ELi4ELi3EEENS4_18smem_ptr_flag_bitsILi16EEENSS_INS5_IJNSA_ILi8EEESF_EEENS5_IJSF_SC_EEEEEEEvNS4_8identityENS4_23SM90_TMA_LOAD_MULTICASTES1A_vS1B_EENS_8epilogue10collective18CollectiveEpilogueINS1E_23Sm100TmaWarpSpecializedILi4ELi2ELi16ELb1ELb0EEEJSH_NS5_IJNSS_ISF_SC_EENSS_INSA_ILi32EEESC_EEEEESI_SJ_SI_SJ_NS1E_6fusion15FusionCallbacksIS1I_NS1N_17LinearCombinationISI_fSI_fLNS_15FloatRoundStyleE2EEESH_S1M_JEEENS4_5SM1004TMEM4LOAD26SM100_TMEM_LOAD_16dp256b4xES10_NS11_INS12_ILi2ELi4ELi3EEES15_NSS_INS5_IJS16_S1K_EEENS5_IJS1K_SC_EEEEEEENS4_17SM75_U32x4_LDSM_NENS4_14SM90_TMA_STOREES21_NS4_17SM90_U32x4_STSM_NENS4_39AutoVectorizingCopyWithAssumedAlignmentILi128EEEEEEvvEEEEvNT_6ParamsE)
        /*0038*/ 	.word	0x00000000


	//----- nvinfo : EIATTR_MIN_STACK_SIZE
	.align		4
.L_27:
        /*003c*/ 	.byte	0x04, 0x12
        /*003e*/ 	.short	(.L_29 - .L_28)
	.align		4
.L_28:
        /*0040*/ 	.word	index@(_ZN7cutlass13device_kernelINS_4gemm6kernel13GemmUniversalIN4cute5tupleIJiiiiEEENS1_10collective13CollectiveMmaINS1_35MainloopSm100TmaUmmaWarpSpecializedILi4ELi2ELi4ENS5_IJNS4_1CILi2EEENSA_ILi1EEESC_EEEEENS5_IJNSA_ILi64EEENSA_ILi128EEESF_EEENS_6half_tENS5_IJlSC_lEEESI_SJ_NS4_8TiledMMAINS4_8MMA_AtomIJNS4_20SM100_MMA_F16BF16_SSISI_SI_fLi64ELi128ELNS4_4UMMA5MajorE0ELSO_0ELNSN_7ScaleInE0ELSP_0EEEEEENS4_6LayoutINS5_IJSC_SC_SC_EEENS5_IJNSA_ILi0EEESU_SU_EEEEENS5_IJNS4_10UnderscoreESX_SX_EEEEENS4_13SM90_TMA_LOADENS4_14ComposedLayoutINS4_7SwizzleILi3ELi4ELi3EEENS4_18smem_ptr_flag_bitsILi16EEENSS_INS5_IJNSA_ILi8EEESF_EEENS5_IJSF_SC_EEEEEEEvNS4_8identityENS4_23SM90_TMA_LOAD_MULTICASTES1A_vS1B_EENS_8epilogue10collective18CollectiveEpilogueINS1E_23Sm100TmaWarpSpecializedILi4ELi2ELi16ELb1ELb0EEEJSH_NS5_IJNSS_ISF_SC_EENSS_INSA_ILi32EEESC_EEEEESI_SJ_SI_SJ_NS1E_6fusion15FusionCallbacksIS1I_NS1N_17LinearCombinationISI_fSI_fLNS_15FloatRoundStyleE2EEESH_S1M_JEEENS4_5SM1004TMEM4LOAD26SM100_TMEM_LOAD_16dp256b4xES10_NS11_INS12_ILi2ELi4ELi3EEES15_NSS_INS5_IJS16_S1K_EEENS5_IJS1K_SC_EEEEEEENS4_17SM75_U32x4_LDSM_NENS4_14SM90_TMA_STOREES21_NS4_17SM90_U32x4_STSM_NENS4_39AutoVectorizingCopyWithAssumedAlignmentILi128EEEEEEvvEEEEvNT_6ParamsE)
        /*0044*/ 	.word	0x00000000
.L_29:


//--------------------- .nv.compat                --------------------------
	.section	.nv.compat,"",@"SHT_CUDA_COMPAT_INFO"
	.align	4
        /*0000*/ 	.byte	0x02, 0x09, 0x01, 0x00, 0x02, 0x02, 0x02, 0x00, 0x02, 0x05, 0x05, 0x00, 0x03, 0x07, 0x01, 0x01
        /*0010*/ 	.byte	0x02, 0x03, 0x01, 0x00, 0x02, 0x06, 0x01, 0x00, 0x04, 0x0b, 0x08, 0x00, 0x09, 0x00, 0x00, 0x00
        /*0020*/ 	.byte	0x00, 0x00, 0x00, 0x00


//--------------------- .nv.info._ZN7cutlass13device_kernelINS_4gemm6kernel13GemmUniversalIN4cute5tupleIJiiiiEEENS1_10collective13CollectiveMmaINS1_35MainloopSm100TmaUmmaWarpSpecializedILi4ELi2ELi4ENS5_IJNS4_1CILi2EEENSA_ILi1EEESC_EEEEENS5_IJNSA_ILi64EEENSA_ILi128EEESF_EEENS_6half_tENS5_IJlSC_lEEESI_SJ_NS4_8TiledMMAINS4_8MMA_AtomIJNS4_20SM100_MMA_F16BF16_SSISI_SI_fLi64ELi128ELNS4_4UMMA5MajorE0ELSO_0ELNSN_7ScaleInE0ELSP_0EEEEEENS4_6LayoutINS5_IJSC_SC_SC_EEENS5_IJNSA_ILi0EEESU_SU_EEEEENS5_IJNS4_10UnderscoreESX_SX_EEEEENS4_13SM90_TMA_LOADENS4_14ComposedLayoutINS4_7SwizzleILi3ELi4ELi3EEENS4_18smem_ptr_flag_bitsILi16EEENSS_INS5_IJNSA_ILi8EEESF_EEENS5_IJSF_SC_EEEEEEEvNS4_8identityENS4_23SM90_TMA_LOAD_MULTICASTES1A_vS1B_EENS_8epilogue10collective18CollectiveEpilogueINS1E_23Sm100TmaWarpSpecializedILi4ELi2ELi16ELb1ELb0EEEJSH_NS5_IJNSS_ISF_SC_EENSS_INSA_ILi32EEESC_EEEEESI_SJ_SI_SJ_NS1E_6fusion15FusionCallbacksIS1I_NS1N_17LinearCombinationISI_fSI_fLNS_15FloatRoundStyleE2EEESH_S1M_JEEENS4_5SM1004TMEM4LOAD26SM100_TMEM_LOAD_16dp256b4xES10_NS11_INS12_ILi2ELi4ELi3EEES15_NSS_INS5_IJS16_S1K_EEENS5_IJS1K_SC_EEEEEEENS4_17SM75_U32x4_LDSM_NENS4_14SM90_TMA_STOREES21_NS4_17SM90_U32x4_STSM_NENS4_39AutoVectorizingCopyWithAssumedAlignmentILi128EEEEEEvvEEEEvNT_6ParamsE --------------------------
	.section	.nv.info._ZN7cutlass13device_kernelINS_4gemm6kernel13GemmUniversalIN4cute5tupleIJiiiiEEENS1_10collective13CollectiveMmaINS1_35MainloopSm100TmaUmmaWarpSpecializedILi4ELi2ELi4ENS5_IJNS4_1CILi2EEENSA_ILi1EEESC_EEEEENS5_IJNSA_ILi64EEENSA_ILi128EEESF_EEENS_6half_tENS5_IJlSC_lEEESI_SJ_NS4_8TiledMMAINS4_8MMA_AtomIJNS4_20SM100_MMA_F16BF16_SSISI_SI_fLi64ELi128ELNS4_4UMMA5MajorE0ELSO_0ELNSN_7ScaleInE0ELSP_0EEEEEENS4_6LayoutINS5_IJSC_SC_SC_EEENS5_IJNSA_ILi0EEESU_SU_EEEEENS5_IJNS4_10UnderscoreESX_SX_EEEEENS4_13SM90_TMA_LOADENS4_14ComposedLayoutINS4_7SwizzleILi3ELi4ELi3EEENS4_18smem_ptr_flag_bitsILi16EEENSS_INS5_IJNSA_ILi8EEESF_EEENS5_IJSF_SC_EEEEEEEvNS4_8identityENS4_23SM90_TMA_LOAD_MULTICASTES1A_vS1B_EENS_8epilogue10collective18CollectiveEpilogueINS1E_23Sm100TmaWarpSpecializedILi4ELi2ELi16ELb1ELb0EEEJSH_NS5_IJNSS_ISF_SC_EENSS_INSA_ILi32EEESC_EEEEESI_SJ_SI_SJ_NS1E_6fusion15FusionCallbacksIS1I_NS1N_17LinearCombinationISI_fSI_fLNS_15FloatRoundStyleE2EEESH_S1M_JEEENS4_5SM1004TMEM4LOAD26SM100_TMEM_LOAD_16dp256b4xES10_NS11_INS12_ILi2ELi4ELi3EEES15_NSS_INS5_IJS16_S1K_EEENS5_IJS1K_SC_EEEEEEENS4_17SM75_U32x4_LDSM_NENS4_14SM90_TMA_STOREES21_NS4_17SM90_U32x4_STSM_NENS4_39AutoVectorizingCopyWithAssumedAlignmentILi128EEEEEEvvEEEEvNT_6ParamsE,"",@"SHT_CUDA_INFO"
	.sectionflags	@""
	.align	4


	//----- nvinfo : EIATTR_CUDA_API_VERSION
	.align		4
        /*0000*/ 	.byte	0x04, 0x37
        /*0002*/ 	.short	(.L_31 - .L_30)
.L_30:
        /*0004*/ 	.word	0x00000082


	//----- nvinfo : EIATTR_KPARAM_INFO
	.align		4
.L_31:
        /*0008*/ 	.byte	0x04, 0x17
        /*000a*/ 	.short	(.L_33 - .L_32)
.L_32:
        /*000c*/ 	.word	0x00000000
        /*0010*/ 	.short	0x0000
        /*0012*/ 	.short	0x0000
        /*0014*/ 	.byte	0x00, 0xf0, 0x01, 0x20


	//----- nvinfo : EIATTR_AT_ENTRY_FRAGMENTS
	.align		4
.L_33:
        /*0018*/ 	.byte	0x04, 0x4f
        /*001a*/ 	.short	(.L_35 - .L_34)


	//   ....[0]....
.L_34:
        /*001c*/ 	.word	0x00000006


	//----- nvinfo : EIATTR_RESERVED_SMEM_USED
	.align		4
.L_35:
        /*0020*/ 	.byte	0x01, 0x41
	.zero		2


	//----- nvinfo : EIATTR_SPARSE_MMA_MASK
	.align		4
        /*0024*/ 	.byte	0x03, 0x50
        /*0026*/ 	.short	0x0000


	//----- nvinfo : EIATTR_TCGEN05_1CTA_USED
	.align		4
        /*0028*/ 	.byte	0x01, 0x51
	.zero		2


	//----- nvinfo : EIATTR_MAXREG_COUNT
	.align		4
        /*002c*/ 	.byte	0x03, 0x1b
        /*002e*/ 	.short	0x00ff


	//----- nvinfo : EIATTR_NUM_BARRIERS
	.align		4
        /*0030*/ 	.byte	0x02, 0x4c
        /*0032*/ 	.byte	0x07
	.zero		1


	//----- nvinfo : EIATTR_EXTERNS
	.align		4
        /*0034*/ 	.byte	0x04, 0x0f
        /*0036*/ 	.short	(.L_37 - .L_36)


	//   ....[0]....
	.align		4
.L_36:
        /*0038*/ 	.word	index@(__assertfail)


	//----- nvinfo : EIATTR_MERCURY_ISA_VERSION
	.align		4
.L_37:
        /*003c*/ 	.byte	0x03, 0x5f
        /*003e*/ 	.short	0x0101


	//----- nvinfo : EIATTR_INT_WARP_WIDE_INSTR_OFFSETS
	.align		4
        /*0040*/ 	.byte	0x04, 0x31
        /*0042*/ 	.short	(.L_39 - .L_38)


	//   ....[0]....
.L_38:
        /*0044*/ 	.word	0x00003ce0


	//   ....[1]....
        /*0048*/ 	.word	0x00003d10


	//   ....[2]....
        /*004c*/ 	.word	0x00003d30


	//   ....[3]....
        /*0050*/ 	.word	0x00004940


	//   ....[4]....
        /*0054*/ 	.word	0x000049a0


	//   ....[5]....
        /*0058*/ 	.word	0x00004a80


	//   ....[6]....
        /*005c*/ 	.word	0x00004b00


	//   ....[7]....
        /*0060*/ 	.word	0x00004bf0


	//   ....[8]....
        /*0064*/ 	.word	0x00004c80


	//   ....[9]....
        /*0068*/ 	.word	0x00004d70


	//   ....[10]....
        /*006c*/ 	.word	0x00004e20


	//----- nvinfo : EIATTR_COOP_GROUP_MASK_REGIDS
	.align		4
.L_39:
        /*0070*/ 	.byte	0x04, 0x29
        /*0072*/ 	.short	(.L_41 - .L_40)


	//   ....[0]....
.L_40:
        /*0074*/ 	.word	0xffffffff


	//   ....[1]....
        /*0078*/ 	.word	0xffffffff


	//   ....[2]....
        /*007c*/ 	.word	0xffffffff


	//   ....[3]....
        /*0080*/ 	.word	0xffffffff


	//   ....[4]....
        /*0084*/ 	.word	0xffffffff


	//   ....[5]....
        /*0088*/ 	.word	0xffffffff


	//   ....[6]....
        /*008c*/ 	.word	0xffffffff


	//   ....[7]....
        /*0090*/ 	.word	0xffffffff


	//   ....[8]....
        /*0094*/ 	.word	0xffffffff


	//   ....[9]....
        /*0098*/ 	.word	0xffffffff


	//   ....[10]....
        /*009c*/ 	.word	0xffffffff


	//   ....[11]....
        /*00a0*/ 	.word	0xffffffff


	//   ....[12]....
        /*00a4*/ 	.word	0xffffffff


	//   ....[13]....
        /*00a8*/ 	.word	0xffffffff


	//----- nvinfo : EIATTR_COOP_GROUP_INSTR_OFFSETS
	.align		4
.L_41:
        /*00ac*/ 	.byte	0x04, 0x28
        /*00ae*/ 	.short	(.L_43 - .L_42)


	//   ....[0]....
.L_42:
        /*00b0*/ 	.word	0x00000080


	//   ....[1]....
        /*00b4*/ 	.word	0x000004f0


	//   ....[2]....
        /*00b8*/ 	.word	0x00000690


	//   ....[3]....
        /*00bc*/ 	.word	0x00000830


	//   ....[4]....
        /*00c0*/ 	.word	0x00000930


	//   ....[5]....
        /*00c4*/ 	.word	0x00000aa0


	//   ....[6]....
        /*00c8*/ 	.word	0x00000c40


	//   ....[7]....
        /*00cc*/ 	.word	0x00000df0


	//   ....[8]....
        /*00d0*/ 	.word	0x00001fe0


	//   ....[9]....
        /*00d4*/ 	.word	0x00002ed0


	//   ....[10]....
        /*00d8*/ 	.word	0x000030e0


	//   ....[11]....
        /*00dc*/ 	.word	0x00003110


	//   ....[12]....
        /*00e0*/ 	.word	0x00003bc0


	//   ....[13]....
        /*00e4*/ 	.word	0x00003df0


	//----- nvinfo : EIATTR_VRC_CTA_INIT_COUNT
	.align		4
.L_43:
        /*00e8*/ 	.byte	0x02, 0x4a
        /*00ea*/ 	.byte	0x80
	.zero		1


	//----- nvinfo : EIATTR_SYSCALL_OFFSETS
	.align		4
        /*00ec*/ 	.byte	0x04, 0x46
        /*00ee*/ 	.short	(.L_45 - .L_44)


	//   ....[0]....
.L_44:
        /*00f0*/ 	.word	0x00005ab0


	//   ....[1]....
        /*00f4*/ 	.word	0x00005ba0


	//   ....[2]....
        /*00f8*/ 	.word	0x00006330


	//   ....[3]....
        /*00fc*/ 	.word	0x00006be0


	//   ....[4]....
        /*0100*/ 	.word	0x00007470


	//   ....[5]....
        /*0104*/ 	.word	0x00007cf0


	//----- nvinfo : EIATTR_MBARRIER_INSTR_OFFSETS
	.align		4
.L_45:
        /*0108*/ 	.byte	0x04, 0x39
        /*010a*/ 	.short	(.L_47 - .L_46)


	//   ....[0]....
.L_46:
        /*010c*/ 	.word	0x00000600
        /*0110*/ 	.word	0x000000ff
        /*0114*/ 	.word	0x00000000
        /*0118*/ 	.short	0x0100
        /*011a*/ 	.byte	0x04
	.zero		1


	//   ....[1]....
        /*011c*/ 	.word	0x00000610
        /*0120*/ 	.word	0x000000ff
        /*0124*/ 	.word	0x00000020
        /*0128*/ 	.short	0x0100
        /*012a*/ 	.byte	0x04
	.zero		1


	//   ....[2]....
        /*012c*/ 	.word	0x00000620
        /*0130*/ 	.word	0x000000ff
        /*0134*/ 	.word	0x00000008
        /*0138*/ 	.short	0x0100
        /*013a*/ 	.byte	0x04
	.zero		1


	//   ....[3]....
        /*013c*/ 	.word	0x00000630
        /*0140*/ 	.word	0x000000ff
        /*0144*/ 	.word	0x00000028
        /*0148*/ 	.short	0x0100
        /*014a*/ 	.byte	0x04
	.zero		1


	//   ....[4]....
        /*014c*/ 	.word	0x00000640
        /*0150*/ 	.word	0x000000ff
        /*0154*/ 	.word	0x00000010
        /*0158*/ 	.short	0x0100
        /*015a*/ 	.byte	0x04
	.zero		1


	//   ....[5]....
        /*015c*/ 	.word	0x00000650
        /*0160*/ 	.word	0x000000ff
        /*0164*/ 	.word	0x00000030
        /*0168*/ 	.short	0x0100
        /*016a*/ 	.byte	0x04
	.zero		1


	//   ....[6]....
        /*016c*/ 	.word	0x00000660
        /*0170*/ 	.word	0x000000ff
        /*0174*/ 	.word	0x00000018
        /*0178*/ 	.short	0x0100
        /*017a*/ 	.byte	0x04
	.zero		1


	//   ....[7]....
        /*017c*/ 	.word	0x00000670
        /*0180*/ 	.word	0x000000ff
        /*0184*/ 	.word	0x00000038
        /*0188*/ 	.short	0x0100
        /*018a*/ 	.byte	0x04
	.zero		1


	//   ....[8]....
        /*018c*/ 	.word	0x000007a0
        /*0190*/ 	.word	0x000000ff
        /*0194*/ 	.word	0x00000040
        /*0198*/ 	.short	0x0100
        /*019a*/ 	.byte	0x04
	.zero		1


	//   ....[9]....
        /*019c*/ 	.word	0x000007b0
        /*01a0*/ 	.word	0x000000ff
        /*01a4*/ 	.word	0x00000060
        /*01a8*/ 	.short	0x0100
        /*01aa*/ 	.byte	0x04
	.zero		1


	//   ....[10]....
        /*01ac*/ 	.word	0x000007c0
        /*01b0*/ 	.word	0x000000ff
        /*01b4*/ 	.word	0x00000048
        /*01b8*/ 	.short	0x0100
        /*01ba*/ 	.byte	0x04
	.zero		1


	//   ....[11]....
        /*01bc*/ 	.word	0x000007d0
        /*01c0*/ 	.word	0x000000ff
        /*01c4*/ 	.word	0x00000068
        /*01c8*/ 	.short	0x0100
        /*01ca*/ 	.byte	0x04
	.zero		1


	//   ....[12]....
        /*01cc*/ 	.word	0x000007e0
        /*01d0*/ 	.word	0x000000ff
        /*01d4*/ 	.word	0x00000050
        /*01d8*/ 	.short	0x0100
        /*01da*/ 	.byte	0x04
	.zero		1


	//   ....[13]....
        /*01dc*/ 	.word	0x000007f0
        /*01e0*/ 	.word	0x000000ff
        /*01e4*/ 	.word	0x00000070
        /*01e8*/ 	.short	0x0100
        /*01ea*/ 	.byte	0x04
	.zero		1


	//   ....[14]....
        /*01ec*/ 	.word	0x00000800
        /*01f0*/ 	.word	0x000000ff
        /*01f4*/ 	.word	0x00000058
        /*01f8*/ 	.short	0x0100
        /*01fa*/ 	.byte	0x04
	.zero		1


	//   ....[15]....
        /*01fc*/ 	.word	0x00000810
        /*0200*/ 	.word	0x000000ff
        /*0204*/ 	.word	0x00000078
        /*0208*/ 	.short	0x0100
        /*020a*/ 	.byte	0x04
	.zero		1


	//   ....[16]....
        /*020c*/ 	.word	0x00000900
        /*0210*/ 	.word	0x000000ff
        /*0214*/ 	.word	0x00000080
        /*0218*/ 	.short	0x0100
        /*021a*/ 	.byte	0x06
	.zero		1


	//   ....[17]....
        /*021c*/ 	.word	0x00000910
        /*0220*/ 	.word	0x000000ff
        /*0224*/ 	.word	0x00000088
        /*0228*/ 	.short	0x0100
        /*022a*/ 	.byte	0x06
	.zero		1


	//   ....[18]....
        /*022c*/ 	.word	0x00000a50
        /*0230*/ 	.word	0x000000ff
        /*0234*/ 	.word	0x00000090
        /*0238*/ 	.short	0x0100
        /*023a*/ 	.byte	0x06
	.zero		1


	//   ....[19]....
        /*023c*/ 	.word	0x00000a60
        /*0240*/ 	.word	0x000000ff
        /*0244*/ 	.word	0x000000a0
        /*0248*/ 	.short	0x0100
        /*024a*/ 	.byte	0x06
	.zero		1


	//   ....[20]....
        /*024c*/ 	.word	0x00000a70
        /*0250*/ 	.word	0x000000ff
        /*0254*/ 	.word	0x00000098
        /*0258*/ 	.short	0x0100
        /*025a*/ 	.byte	0x06
	.zero		1


	//   ....[21]....
        /*025c*/ 	.word	0x00000a80
        /*0260*/ 	.word	0x000000ff
        /*0264*/ 	.word	0x000000a8
        /*0268*/ 	.short	0x0100
        /*026a*/ 	.byte	0x06
	.zero		1


	//   ....[22]....
        /*026c*/ 	.word	0x00000bb0
        /*0270*/ 	.word	0x000000ff
        /*0274*/ 	.word	0x000000b0
        /*0278*/ 	.short	0x0100
        /*027a*/ 	.byte	0x04
	.zero		1


	//   ....[23]....
        /*027c*/ 	.word	0x00000bc0
        /*0280*/ 	.word	0x000000ff
        /*0284*/ 	.word	0x000000d0
        /*0288*/ 	.short	0x0100
        /*028a*/ 	.byte	0x04
	.zero		1


	//   ....[24]....
        /*028c*/ 	.word	0x00000bd0
        /*0290*/ 	.word	0x000000ff
        /*0294*/ 	.word	0x000000b8
        /*0298*/ 	.short	0x0100
        /*029a*/ 	.byte	0x04
	.zero		1


	//   ....[25]....
        /*029c*/ 	.word	0x00000be0
        /*02a0*/ 	.word	0x000000ff
        /*02a4*/ 	.word	0x000000d8
        /*02a8*/ 	.short	0x0100
        /*02aa*/ 	.byte	0x04
	.zero		1


	//   ....[26]....
        /*02ac*/ 	.word	0x00000bf0
        /*02b0*/ 	.word	0x000000ff
        /*02b4*/ 	.word	0x000000c0
        /*02b8*/ 	.short	0x0100
        /*02ba*/ 	.byte	0x04
	.zero		1


	//   ....[27]....
        /*02bc*/ 	.word	0x00000c00
        /*02c0*/ 	.word	0x000000ff
        /*02c4*/ 	.word	0x000000e0
        /*02c8*/ 	.short	0x0100
        /*02ca*/ 	.byte	0x04
	.zero		1


	//   ....[28]....
        /*02cc*/ 	.word	0x00000c10
        /*02d0*/ 	.word	0x000000ff
        /*02d4*/ 	.word	0x000000c8
        /*02d8*/ 	.short	0x0100
        /*02da*/ 	.byte	0x04
	.zero		1


	//   ....[29]....
        /*02dc*/ 	.word	0x00000c20
        /*02e0*/ 	.word	0x000000ff
        /*02e4*/ 	.word	0x000000e8
        /*02e8*/ 	.short	0x0100
        /*02ea*/ 	.byte	0x04
	.zero		1


	//   ....[30]....
        /*02ec*/ 	.word	0x00000d10
        /*02f0*/ 	.word	0x000000ff
        /*02f4*/ 	.word	0x000000f0
        /*02f8*/ 	.short	0x0100
        /*02fa*/ 	.byte	0x04
	.zero		1


	//   ....[31]....
        /*02fc*/ 	.word	0x00000d20
        /*0300*/ 	.word	0x000000ff
        /*0304*/ 	.word	0x00000100
        /*0308*/ 	.short	0x0100
        /*030a*/ 	.byte	0x04
	.zero		1


	//   ....[32]....
        /*030c*/ 	.word	0x00000d30
        /*0310*/ 	.word	0x000000ff
        /*0314*/ 	.word	0x000000f8
        /*0318*/ 	.short	0x0100
        /*031a*/ 	.byte	0x04
	.zero		1


	//   ....[33]....
        /*031c*/ 	.word	0x00000d40
        /*0320*/ 	.word	0x000000ff
        /*0324*/ 	.word	0x00000108
        /*0328*/ 	.short	0x0100
        /*032a*/ 	.byte	0x04
	.zero		1


	//   ....[34]....
        /*032c*/ 	.word	0x000018a0
        /*0330*/ 	.word	0x00000000
        /*0334*/ 	.word	0x00000100
        /*0338*/ 	.short	0x010a
        /*033a*/ 	.byte	0xff
	.zero		1


	//   ....[35]....
        /*033c*/ 	.word	0x000018d0
        /*0340*/ 	.word	0x00000000
        /*0344*/ 	.word	0x000000f0
        /*0348*/ 	.short	0x0101
        /*034a*/ 	.byte	0xff
	.zero		1


	//   ....[36]....
        /*034c*/ 	.word	0x00001980
        /*0350*/ 	.word	0x000000ff
        /*0354*/ 	.word	0x00000020
        /*0358*/ 	.short	0x010a
        /*035a*/ 	.byte	0x04
	.zero		1


	//   ....[37]....
        /*035c*/ 	.word	0x00001a00
        /*0360*/ 	.word	0x000000ff
        /*0364*/ 	.word	0x00000020
        /*0368*/ 	.short	0x010a
        /*036a*/ 	.byte	0x21
	.zero		1


	//   ....[38]....
        /*036c*/ 	.word	0x00001b90
        /*0370*/ 	.word	0x000000ff
        /*0374*/ 	.word	0x00000020
        /*0378*/ 	.short	0x010a
        /*037a*/ 	.byte	0x06
	.zero		1


	//   ....[39]....
        /*037c*/ 	.word	0x00001ca0
        /*0380*/ 	.word	0x000000ff
        /*0384*/ 	.word	0x00000088
        /*0388*/ 	.short	0x0101
        /*038a*/ 	.byte	0x0d
	.zero		1


	//   ....[40]....
        /*038c*/ 	.word	0x00001cc0
        /*0390*/ 	.word	0x000000ff
        /*0394*/ 	.word	0x00000020
        /*0398*/ 	.short	0x010a
        /*039a*/ 	.byte	0x04
	.zero		1


	//   ....[41]....
        /*039c*/ 	.word	0x00001d40
        /*03a0*/ 	.word	0x000000ff
        /*03a4*/ 	.word	0x00000020
        /*03a8*/ 	.short	0x010a
        /*03aa*/ 	.byte	0x09
	.zero		1


	//   ....[42]....
        /*03ac*/ 	.word	0x00001ee0
        /*03b0*/ 	.word	0x000000ff
        /*03b4*/ 	.word	0x00000020
        /*03b8*/ 	.short	0x010a
        /*03ba*/ 	.byte	0x07
	.zero		1


	//   ....[43]....
        /*03bc*/ 	.word	0x00002010
        /*03c0*/ 	.word	0x00000003
        /*03c4*/ 	.word	0x00000090
        /*03c8*/ 	.short	0x010a
        /*03ca*/ 	.byte	0xff
	.zero		1


	//   ....[44]....
        /*03cc*/ 	.word	0x00002160
        /*03d0*/ 	.word	0x00000000
        /*03d4*/ 	.word	0x00000000
        /*03d8*/ 	.short	0x0101
        /*03da*/ 	.byte	0xff
	.zero		1


	//   ....[45]....
        /*03dc*/ 	.word	0x00002720
        /*03e0*/ 	.word	0x000000ff
        /*03e4*/ 	.word	0x00000000
        /*03e8*/ 	.short	0x010a
        /*03ea*/ 	.byte	0x04
	.zero		1


	//   ....[46]....
        /*03ec*/ 	.word	0x000027b0
        /*03f0*/ 	.word	0x000000ff
        /*03f4*/ 	.word	0x00000000
        /*03f8*/ 	.short	0x010a
        /*03fa*/ 	.byte	0x05
	.zero		1


	//   ....[47]....
        /*03fc*/ 	.word	0x00002840
        /*0400*/ 	.word	0x000000ff
        /*0404*/ 	.word	0x00000000
        /*0408*/ 	.short	0x010a
        /*040a*/ 	.byte	0x05
	.zero		1


	//   ....[48]....
        /*040c*/ 	.word	0x000028e0
        /*0410*/ 	.word	0x00000000
        /*0414*/ 	.word	0x00000000
        /*0418*/ 	.short	0x010a
        /*041a*/ 	.byte	0xff
	.zero		1


	//   ....[49]....
        /*041c*/ 	.word	0x00002a20
        /*0420*/ 	.word	0x00000002
        /*0424*/ 	.word	0x000000f0
        /*0428*/ 	.short	0x010a
        /*042a*/ 	.byte	0xff
	.zero		1


	//   ....[50]....
        /*042c*/ 	.word	0x00002a90
        /*0430*/ 	.word	0x00000002
        /*0434*/ 	.word	0x00000000
        /*0438*/ 	.short	0x0101
        /*043a*/ 	.byte	0xff
	.zero		1


	//   ....[51]....
        /*043c*/ 	.word	0x00002ab0
        /*0440*/ 	.word	0x000000ff
        /*0444*/ 	.word	0x000000a0
        /*0448*/ 	.short	0x010a
        /*044a*/ 	.byte	0x04
	.zero		1


	//   ....[52]....
        /*044c*/ 	.word	0x00002bd0
        /*0450*/ 	.word	0x00000002
        /*0454*/ 	.word	0x00000090
        /*0458*/ 	.short	0x010a
        /*045a*/ 	.byte	0xff
	.zero		1


	//   ....[53]....
        /*045c*/ 	.word	0x00002cd0
        /*0460*/ 	.word	0x00000002
        /*0464*/ 	.word	0x00000000
        /*0468*/ 	.short	0x0101
        /*046a*/ 	.byte	0xff
	.zero		1


	//   ....[54]....
        /*046c*/ 	.word	0x00002d60
        /*0470*/ 	.word	0x000000ff
        /*0474*/ 	.word	0x000000a0
        /*0478*/ 	.short	0x0106
        /*047a*/ 	.byte	0x04
	.zero		1


	//   ....[55]....
        /*047c*/ 	.word	0x00002d80
        /*0480*/ 	.word	0x000000ff
        /*0484*/ 	.word	0x000000a0
        /*0488*/ 	.short	0x010a
        /*048a*/ 	.byte	0x04
	.zero		1


	//   ....[56]....
        /*048c*/ 	.word	0x00002e10
        /*0490*/ 	.word	0x000000ff
        /*0494*/ 	.word	0x000000a0
        /*0498*/ 	.short	0x0106
        /*049a*/ 	.byte	0x07
	.zero		1


	//   ....[57]....
        /*049c*/ 	.word	0x00002e50
        /*04a0*/ 	.word	0x00000000
        /*04a4*/ 	.word	0x000000a0
        /*04a8*/ 	.short	0x010a
        /*04aa*/ 	.byte	0xff
	.zero		1


	//   ....[58]....
        /*04ac*/ 	.word	0x000033b0
        /*04b0*/ 	.word	0x00000000
        /*04b4*/ 	.word	0x00000090
        /*04b8*/ 	.short	0x010a
        /*04ba*/ 	.byte	0xff
	.zero		1


	//   ....[59]....
        /*04bc*/ 	.word	0x000034b0
        /*04c0*/ 	.word	0x00000003
        /*04c4*/ 	.word	0x00000000
        /*04c8*/ 	.short	0x0101
        /*04ca*/ 	.byte	0xff
	.zero		1


	//   ....[60]....
        /*04cc*/ 	.word	0x000034c0
        /*04d0*/ 	.word	0x000000ff
        /*04d4*/ 	.word	0x00000000
        /*04d8*/ 	.short	0x010a
        /*04da*/ 	.byte	0x04
	.zero		1


	//   ....[61]....
        /*04dc*/ 	.word	0x00003540
        /*04e0*/ 	.word	0x000000ff
        /*04e4*/ 	.word	0x000000d0
        /*04e8*/ 	.short	0x010a
        /*04ea*/ 	.byte	0x1f
	.zero		1


	//   ....[62]....
        /*04ec*/ 	.word	0x00003620
        /*04f0*/ 	.word	0x000000ff
        /*04f4*/ 	.word	0x00000000
        /*04f8*/ 	.short	0x010a
        /*04fa*/ 	.byte	0x05
	.zero		1


	//   ....[63]....
        /*04fc*/ 	.word	0x00003760
        /*0500*/ 	.word	0x000000ff
        /*0504*/ 	.word	0x00000000
        /*0508*/ 	.short	0x010a
        /*050a*/ 	.byte	0x04
	.zero		1


	//   ....[64]....
        /*050c*/ 	.word	0x000039f0
        /*0510*/ 	.word	0x000000ff
        /*0514*/ 	.word	0x00000000
        /*0518*/ 	.short	0x010a
        /*051a*/ 	.byte	0x04
	.zero		1


	//   ....[65]....
        /*051c*/ 	.word	0x00003a80
        /*0520*/ 	.word	0x000000ff
        /*0524*/ 	.word	0x00000000
        /*0528*/ 	.short	0x010a
        /*052a*/ 	.byte	0x05
	.zero		1


	//   ....[66]....
        /*052c*/ 	.word	0x00003b10
        /*0530*/ 	.word	0x000000ff
        /*0534*/ 	.word	0x00000000
        /*0538*/ 	.short	0x010a
        /*053a*/ 	.byte	0x05
	.zero		1


	//   ....[67]....
        /*053c*/ 	.word	0x00003ba0
        /*0540*/ 	.word	0x000000ff
        /*0544*/ 	.word	0x00000000
        /*0548*/ 	.short	0x010a
        /*054a*/ 	.byte	0x04
	.zero		1


	//   ....[68]....
        /*054c*/ 	.word	0x00004100
        /*0550*/ 	.word	0x00000008
        /*0554*/ 	.word	0x00000090
        /*0558*/ 	.short	0x010a
        /*055a*/ 	.byte	0xff
	.zero		1


	//   ....[69]....
        /*055c*/ 	.word	0x00004270
        /*0560*/ 	.word	0x00000000
        /*0564*/ 	.word	0x00000000
        /*0568*/ 	.short	0x0101
        /*056a*/ 	.byte	0xff
	.zero		1


	//   ....[70]....
        /*056c*/ 	.word	0x00004750
        /*0570*/ 	.word	0x000000ff
        /*0574*/ 	.word	0x00000088
        /*0578*/ 	.short	0x010a
        /*057a*/ 	.byte	0x15
	.zero		1


	//   ....[71]....
        /*057c*/ 	.word	0x000048e0
        /*0580*/ 	.word	0x000000ff
        /*0584*/ 	.word	0x00000060
        /*0588*/ 	.short	0x010a
        /*058a*/ 	.byte	0x15
	.zero		1


	//   ....[72]....
        /*058c*/ 	.word	0x00004a30
        /*0590*/ 	.word	0x000000ff
        /*0594*/ 	.word	0x00000040
        /*0598*/ 	.short	0x010b
        /*059a*/ 	.byte	0x15
	.zero		1


	//   ....[73]....
        /*059c*/ 	.word	0x00004a40
        /*05a0*/ 	.word	0x000000ff
        /*05a4*/ 	.word	0x00000000
        /*05a8*/ 	.short	0x0101
        /*05aa*/ 	.byte	0x32
	.zero		1


	//   ....[74]....
        /*05ac*/ 	.word	0x00004a50
        /*05b0*/ 	.word	0x000000ff
        /*05b4*/ 	.word	0x00000068
        /*05b8*/ 	.short	0x010a
        /*05ba*/ 	.byte	0x15
	.zero		1


	//   ....[75]....
        /*05bc*/ 	.word	0x00004ba0
        /*05c0*/ 	.word	0x000000ff
        /*05c4*/ 	.word	0x00000048
        /*05c8*/ 	.short	0x010b
        /*05ca*/ 	.byte	0x15
	.zero		1


	//   ....[76]....
        /*05cc*/ 	.word	0x00004bb0
        /*05d0*/ 	.word	0x000000ff
        /*05d4*/ 	.word	0x00000000
        /*05d8*/ 	.short	0x0101
        /*05da*/ 	.byte	0x31
	.zero		1


	//   ....[77]....
        /*05dc*/ 	.word	0x00004bc0
        /*05e0*/ 	.word	0x000000ff
        /*05e4*/ 	.word	0x00000070
        /*05e8*/ 	.short	0x010a
        /*05ea*/ 	.byte	0x15
	.zero		1


	//   ....[78]....
        /*05ec*/ 	.word	0x00004d20
        /*05f0*/ 	.word	0x000000ff
        /*05f4*/ 	.word	0x00000050
        /*05f8*/ 	.short	0x010b
        /*05fa*/ 	.byte	0x15
	.zero		1


	//   ....[79]....
        /*05fc*/ 	.word	0x00004d30
        /*0600*/ 	.word	0x000000ff
        /*0604*/ 	.word	0x00000000
        /*0608*/ 	.short	0x0101
        /*060a*/ 	.byte	0x30
	.zero		1


	//   ....[80]....
        /*060c*/ 	.word	0x00004d40
        /*0610*/ 	.word	0x000000ff
        /*0614*/ 	.word	0x00000078
        /*0618*/ 	.short	0x010a
        /*061a*/ 	.byte	0x15
	.zero		1


	//   ....[81]....
        /*061c*/ 	.word	0x00004f40
        /*0620*/ 	.word	0x000000ff
        /*0624*/ 	.word	0x00000058
        /*0628*/ 	.short	0x010b
        /*062a*/ 	.byte	0x15
	.zero		1


	//   ....[82]....
        /*062c*/ 	.word	0x00004f50
        /*0630*/ 	.word	0x000000ff
        /*0634*/ 	.word	0x00000000
        /*0638*/ 	.short	0x0101
        /*063a*/ 	.byte	0x2b
	.zero		1


	//   ....[83]....
        /*063c*/ 	.word	0x00004f80
        /*0640*/ 	.word	0x000000ff
        /*0644*/ 	.word	0x00000060
        /*0648*/ 	.short	0x010a
        /*064a*/ 	.byte	0x15
	.zero		1


	//   ....[84]....
        /*064c*/ 	.word	0x00004fa0
        /*0650*/ 	.word	0x000000ff
        /*0654*/ 	.word	0x00000068
        /*0658*/ 	.short	0x010a
        /*065a*/ 	.byte	0x15
	.zero		1


	//   ....[85]....
        /*065c*/ 	.word	0x00004fc0
        /*0660*/ 	.word	0x000000ff
        /*0664*/ 	.word	0x00000070
        /*0668*/ 	.short	0x010a
        /*066a*/ 	.byte	0x15
	.zero		1


	//   ....[86]....
        /*066c*/ 	.word	0x00005000
        /*0670*/ 	.word	0x00000000
        /*0674*/ 	.word	0x00000078
        /*0678*/ 	.short	0x010a
        /*067a*/ 	.byte	0xff
	.zero		1


	//   ....[87]....
        /*067c*/ 	.word	0x00005340
        /*0680*/ 	.word	0x00000003
        /*0684*/ 	.word	0x00000090
        /*0688*/ 	.short	0x010a
        /*068a*/ 	.byte	0xff
	.zero		1


	//   ....[88]....
        /*068c*/ 	.word	0x000054c0
        /*0690*/ 	.word	0x00000000
        /*0694*/ 	.word	0x00000000
        /*0698*/ 	.short	0x0101
        /*069a*/ 	.byte	0xff
	.zero		1


	//   ....[89]....
        /*069c*/ 	.word	0x00005fe0
        /*06a0*/ 	.word	0x000000ff
        /*06a4*/ 	.word	0x00000040
        /*06a8*/ 	.short	0x010a
        /*06aa*/ 	.byte	0x2c
	.zero		1


	//   ....[90]....
        /*06ac*/ 	.word	0x00006020
        /*06b0*/ 	.word	0x0000001a
        /*06b4*/ 	.word	0x000000b0
        /*06b8*/ 	.short	0x010a
        /*06ba*/ 	.byte	0xff
	.zero		1


	//   ....[91]....
        /*06bc*/ 	.word	0x00006130
        /*06c0*/ 	.word	0x000000ff
        /*06c4*/ 	.word	0x00000040
        /*06c8*/ 	.short	0x010a
        /*06ca*/ 	.byte	0x2c
	.zero		1


	//   ....[92]....
        /*06cc*/ 	.word	0x00006210
        /*06d0*/ 	.word	0x0000001a
        /*06d4*/ 	.word	0x000000b0
        /*06d8*/ 	.short	0x010a
        /*06da*/ 	.byte	0xff
	.zero		1


	//   ....[93]....
        /*06dc*/ 	.word	0x00006940
        /*06e0*/ 	.word	0x00000000
        /*06e4*/ 	.word	0x00000000
        /*06e8*/ 	.short	0x0101
        /*06ea*/ 	.byte	0xff
	.zero		1


	//   ....[94]....
        /*06ec*/ 	.word	0x00006950
        /*06f0*/ 	.word	0x00000004
        /*06f4*/ 	.word	0x00000040
        /*06f8*/ 	.short	0x010a
        /*06fa*/ 	.byte	0xff
	.zero		1


	//   ....[95]....
        /*06fc*/ 	.word	0x00006a10
        /*0700*/ 	.word	0x00000004
        /*0704*/ 	.word	0x00000040
        /*0708*/ 	.short	0x010a
        /*070a*/ 	.byte	0xff
	.zero		1


	//   ....[96]....
        /*070c*/ 	.word	0x000071d0
        /*0710*/ 	.word	0x00000000
        /*0714*/ 	.word	0x00000000
        /*0718*/ 	.short	0x0101
        /*071a*/ 	.byte	0xff
	.zero		1


	//   ....[97]....
        /*071c*/ 	.word	0x000071f0
        /*0720*/ 	.word	0x00000002
        /*0724*/ 	.word	0x00000040
        /*0728*/ 	.short	0x010a
        /*072a*/ 	.byte	0xff
	.zero		1


	//   ....[98]....
        /*072c*/ 	.word	0x000072a0
        /*0730*/ 	.word	0x00000002
        /*0734*/ 	.word	0x00000040
        /*0738*/ 	.short	0x010a
        /*073a*/ 	.byte	0xff
	.zero		1


	//   ....[99]....
        /*073c*/ 	.word	0x00007a50
        /*0740*/ 	.word	0x00000000
        /*0744*/ 	.word	0x00000000
        /*0748*/ 	.short	0x0101
        /*074a*/ 	.byte	0xff
	.zero		1


	//   ....[100]....
        /*074c*/ 	.word	0x00007a70
        /*0750*/ 	.word	0x00000003
        /*0754*/ 	.word	0x00000040
        /*0758*/ 	.short	0x010a
        /*075a*/ 	.byte	0xff
	.zero		1


	//   ....[101]....
        /*075c*/ 	.word	0x00007b20
        /*0760*/ 	.word	0x00000003
        /*0764*/ 	.word	0x00000040
        /*0768*/ 	.short	0x010a
        /*076a*/ 	.byte	0xff
	.zero		1


	//   ....[102]....
        /*076c*/ 	.word	0x00007f30
        /*0770*/ 	.word	0x000000ff
        /*0774*/ 	.word	0x00000000
        /*0778*/ 	.short	0x0101
        /*077a*/ 	.byte	0x04
	.zero		1


	//   ....[103]....
        /*077c*/ 	.word	0x00008340
        /*0780*/ 	.word	0x00000000
        /*0784*/ 	.word	0x00000000
        /*0788*/ 	.short	0x0101
        /*078a*/ 	.byte	0xff
	.zero		1


	//   ....[104]....
        /*078c*/ 	.word	0x000085f0
        /*0790*/ 	.word	0x000000ff
        /*0794*/ 	.word	0x00000000
        /*0798*/ 	.short	0x0101
        /*079a*/ 	.byte	0x04
	.zero		1


	//   ....[105]....
        /*079c*/ 	.word	0x00008610
        /*07a0*/ 	.word	0x00000000
        /*07a4*/ 	.word	0x00000100
        /*07a8*/ 	.short	0x010a
        /*07aa*/ 	.byte	0xff
	.zero		1


	//   ....[106]....
        /*07ac*/ 	.word	0x00008670
        /*07b0*/ 	.word	0x00000000
        /*07b4*/ 	.word	0x00000020
        /*07b8*/ 	.short	0x010a
        /*07ba*/ 	.byte	0xff
	.zero		1


	//   ....[107]....
        /*07bc*/ 	.word	0x000086d0
        /*07c0*/ 	.word	0x00000000
        /*07c4*/ 	.word	0x00000020
        /*07c8*/ 	.short	0x010a
        /*07ca*/ 	.byte	0xff
	.zero		1


	//   ....[108]....
        /*07cc*/ 	.word	0x00008720
        /*07d0*/ 	.word	0x00000003
        /*07d4*/ 	.word	0x00000090
        /*07d8*/ 	.short	0x010a
        /*07da*/ 	.byte	0xff
	.zero		1


	//   ....[109]....
        /*07dc*/ 	.word	0x00008780
        /*07e0*/ 	.word	0x00000000
        /*07e4*/ 	.word	0x00000000
        /*07e8*/ 	.short	0x010a
        /*07ea*/ 	.byte	0xff
	.zero		1


	//   ....[110]....
        /*07ec*/ 	.word	0x000087e0
        /*07f0*/ 	.word	0x00000000
        /*07f4*/ 	.word	0x00000000
        /*07f8*/ 	.short	0x010a
        /*07fa*/ 	.byte	0xff
	.zero		1


	//   ....[111]....
        /*07fc*/ 	.word	0x00008840
        /*0800*/ 	.word	0x00000000
        /*0804*/ 	.word	0x00000000
        /*0808*/ 	.short	0x010a
        /*080a*/ 	.byte	0xff
	.zero		1


	//   ....[112]....
        /*080c*/ 	.word	0x00008890
        /*0810*/ 	.word	0x00000002
        /*0814*/ 	.word	0x000000f0
        /*0818*/ 	.short	0x010a
        /*081a*/ 	.byte	0xff
	.zero		1


	//   ....[113]....
        /*081c*/ 	.word	0x000088f0
        /*0820*/ 	.word	0x00000002
        /*0824*/ 	.word	0x000000a0
        /*0828*/ 	.short	0x010a
        /*082a*/ 	.byte	0xff
	.zero		1


	//   ....[114]....
        /*082c*/ 	.word	0x00008940
        /*0830*/ 	.word	0x00000002
        /*0834*/ 	.word	0x00000090
        /*0838*/ 	.short	0x010a
        /*083a*/ 	.byte	0xff
	.zero		1


	//   ....[115]....
        /*083c*/ 	.word	0x000089a0
        /*0840*/ 	.word	0x00000000
        /*0844*/ 	.word	0x000000a0
        /*0848*/ 	.short	0x010a
        /*084a*/ 	.byte	0xff
	.zero		1


	//   ....[116]....
        /*084c*/ 	.word	0x000089f0
        /*0850*/ 	.word	0x00000000
        /*0854*/ 	.word	0x00000090
        /*0858*/ 	.short	0x010a
        /*085a*/ 	.byte	0xff
	.zero		1


	//   ....[117]....
        /*085c*/ 	.word	0x00008a50
        /*0860*/ 	.word	0x00000002
        /*0864*/ 	.word	0x000000d0
        /*0868*/ 	.short	0x010a
        /*086a*/ 	.byte	0xff
	.zero		1


	//   ....[118]....
        /*086c*/ 	.word	0x00008ab0
        /*0870*/ 	.word	0x00000000
        /*0874*/ 	.word	0x00000000
        /*0878*/ 	.short	0x010a
        /*087a*/ 	.byte	0xff
	.zero		1


	//   ....[119]....
        /*087c*/ 	.word	0x00008b10
        /*0880*/ 	.word	0x00000000
        /*0884*/ 	.word	0x00000000
        /*0888*/ 	.short	0x010a
        /*088a*/ 	.byte	0xff
	.zero		1


	//   ....[120]....
        /*088c*/ 	.word	0x00008b70
        /*0890*/ 	.word	0x00000000
        /*0894*/ 	.word	0x00000000
        /*0898*/ 	.short	0x010a
        /*089a*/ 	.byte	0xff
	.zero		1


	//   ....[121]....
        /*089c*/ 	.word	0x00008bd0
        /*08a0*/ 	.word	0x00000000
        /*08a4*/ 	.word	0x00000000
        /*08a8*/ 	.short	0x010a
        /*08aa*/ 	.byte	0xff
	.zero		1


	//   ....[122]....
        /*08ac*/ 	.word	0x00008c30
        /*08b0*/ 	.word	0x00000000
        /*08b4*/ 	.word	0x00000000
        /*08b8*/ 	.short	0x010a
        /*08ba*/ 	.byte	0xff
	.zero		1


	//   ....[123]....
        /*08bc*/ 	.word	0x00008c80
        /*08c0*/ 	.word	0x00000008
        /*08c4*/ 	.word	0x00000090
        /*08c8*/ 	.short	0x010a
        /*08ca*/ 	.byte	0xff
	.zero		1


	//   ....[124]....
        /*08cc*/ 	.word	0x00008ce0
        /*08d0*/ 	.word	0x00000000
        /*08d4*/ 	.word	0x00000088
        /*08d8*/ 	.short	0x010a
        /*08da*/ 	.byte	0xff
	.zero		1


	//   ....[125]....
        /*08dc*/ 	.word	0x00008d40
        /*08e0*/ 	.word	0x00000000
        /*08e4*/ 	.word	0x00000060
        /*08e8*/ 	.short	0x010a
        /*08ea*/ 	.byte	0xff
	.zero		1


	//   ....[126]....
        /*08ec*/ 	.word	0x00008da0
        /*08f0*/ 	.word	0x00000000
        /*08f4*/ 	.word	0x00000068
        /*08f8*/ 	.short	0x010a
        /*08fa*/ 	.byte	0xff
	.zero		1


	//   ....[127]....
        /*08fc*/ 	.word	0x00008e00
        /*0900*/ 	.word	0x00000000
        /*0904*/ 	.word	0x00000070
        /*0908*/ 	.short	0x010a
        /*090a*/ 	.byte	0xff
	.zero		1


	//   ....[128]....
        /*090c*/ 	.word	0x00008e60
        /*0910*/ 	.word	0x00000000
        /*0914*/ 	.word	0x00000078
        /*0918*/ 	.short	0x010a
        /*091a*/ 	.byte	0xff
	.zero		1


	//   ....[129]....
        /*091c*/ 	.word	0x00008ec0
        /*0920*/ 	.word	0x00000000
        /*0924*/ 	.word	0x00000060
        /*0928*/ 	.short	0x010a
        /*092a*/ 	.byte	0xff
	.zero		1


	//   ....[130]....
        /*092c*/ 	.word	0x00008f20
        /*0930*/ 	.word	0x00000000
        /*0934*/ 	.word	0x00000068
        /*0938*/ 	.short	0x010a
        /*093a*/ 	.byte	0xff
	.zero		1


	//   ....[131]....
        /*093c*/ 	.word	0x00008f80
        /*0940*/ 	.word	0x00000000
        /*0944*/ 	.word	0x00000070
        /*0948*/ 	.short	0x010a
        /*094a*/ 	.byte	0xff
	.zero		1


	//   ....[132]....
        /*094c*/ 	.word	0x00008fd0
        /*0950*/ 	.word	0x00000003
        /*0954*/ 	.word	0x00000090
        /*0958*/ 	.short	0x010a
        /*095a*/ 	.byte	0xff
	.zero		1


	//   ....[133]....
        /*095c*/ 	.word	0x00009030
        /*0960*/ 	.word	0x00000000
        /*0964*/ 	.word	0x00000040
        /*0968*/ 	.short	0x010a
        /*096a*/ 	.byte	0xff
	.zero		1


	//   ....[134]....
        /*096c*/ 	.word	0x00009080
        /*0970*/ 	.word	0x0000001a
        /*0974*/ 	.word	0x000000b0
        /*0978*/ 	.short	0x010a
        /*097a*/ 	.byte	0xff
	.zero		1


	//   ....[135]....
        /*097c*/ 	.word	0x000090d0
        /*0980*/ 	.word	0x00000004
        /*0984*/ 	.word	0x00000040
        /*0988*/ 	.short	0x010a
        /*098a*/ 	.byte	0xff
	.zero		1


	//   ....[136]....
        /*098c*/ 	.word	0x00009120
        /*0990*/ 	.word	0x00000002
        /*0994*/ 	.word	0x00000040
        /*0998*/ 	.short	0x010a
        /*099a*/ 	.byte	0xff
	.zero		1


	//   ....[137]....
        /*099c*/ 	.word	0x00009170
        /*09a0*/ 	.word	0x00000003
        /*09a4*/ 	.word	0x00000040
        /*09a8*/ 	.short	0x010a
        /*09aa*/ 	.byte	0xff
	.zero		1


	//----- nvinfo : EIATTR_NUM_MBARRIERS
	.align		4
.L_47:
        /*09ac*/ 	.byte	0x03, 0x38
        /*09ae*/ 	.short	0x0022


	//----- nvinfo : EIATTR_EXIT_INSTR_OFFSETS
	.align		4
        /*09b0*/ 	.byte	0x04, 0x1c
        /*09b2*/ 	.short	(.L_49 - .L_48)


	//   ....[0]....
.L_48:
        /*09b4*/ 	.word	0x00002910


	//   ....[1]....
        /*09b8*/ 	.word	0x00002e20


	//   ....[2]....
        /*09bc*/ 	.word	0x00002e80


	//   ....[3]....
        /*09c0*/ 	.word	0x00003e00


	//   ....[4]....
        /*09c4*/ 	.word	0x00005030


	//   ....[5]....
        /*09c8*/ 	.word	0x00005070


	//   ....[6]....
        /*09cc*/ 	.word	0x000084d0


	//   ....[7]....
        /*09d0*/ 	.word	0x00008550


	//   ....[8]....
        /*09d4*/ 	.word	0x00008580


	//   ....[9]....
        /*09d8*/ 	.word	0x00008600


	//----- nvinfo : EIATTR_MAX_THREADS
	.align		4
.L_49:
        /*09dc*/ 	.byte	0x04, 0x05
        /*09de*/ 	.short	(.L_51 - .L_50)
.L_50:
        /*09e0*/ 	.word	0x00000100
        /*09e4*/ 	.word	0x00000001
        /*09e8*/ 	.word	0x00000001


	//----- nvinfo : EIATTR_CRS_STACK_SIZE
	.align		4
.L_51:
        /*09ec*/ 	.byte	0x04, 0x1e
        /*09ee*/ 	.short	(.L_53 - .L_52)
.L_52:
        /*09f0*/ 	.word	0x00000000


	//----- nvinfo : EIATTR_CBANK_PARAM_SIZE
	.align		4
.L_53:
        /*09f4*/ 	.byte	0x03, 0x19
        /*09f6*/ 	.short	0x0800


	//----- nvinfo : EIATTR_PARAM_CBANK
	.align		4
        /*09f8*/ 	.byte	0x04, 0x0a
        /*09fa*/ 	.short	(.L_55 - .L_54)
	.align		4
.L_54:
        /*09fc*/ 	.word	index@(.nv.constant0._ZN7cutlass13device_kernelINS_4gemm6kernel13GemmUniversalIN4cute5tupleIJiiiiEEENS1_10collective13CollectiveMmaINS1_35MainloopSm100TmaUmmaWarpSpecializedILi4ELi2ELi4ENS5_IJNS4_1CILi2EEENSA_ILi1EEESC_EEEEENS5_IJNSA_ILi64EEENSA_ILi128EEESF_EEENS_6half_tENS5_IJlSC_lEEESI_SJ_NS4_8TiledMMAINS4_8MMA_AtomIJNS4_20SM100_MMA_F16BF16_SSISI_SI_fLi64ELi128ELNS4_4UMMA5MajorE0ELSO_0ELNSN_7ScaleInE0ELSP_0EEEEEENS4_6LayoutINS5_IJSC_SC_SC_EEENS5_IJNSA_ILi0EEESU_SU_EEEEENS5_IJNS4_10UnderscoreESX_SX_EEEEENS4_13SM90_TMA_LOADENS4_14ComposedLayoutINS4_7SwizzleILi3ELi4ELi3EEENS4_18smem_ptr_flag_bitsILi16EEENSS_INS5_IJNSA_ILi8EEESF_EEENS5_IJSF_SC_EEEEEEEvNS4_8identityENS4_23SM90_TMA_LOAD_MULTICASTES1A_vS1B_EENS_8epilogue10collective18CollectiveEpilogueINS1E_23Sm100TmaWarpSpecializedILi4ELi2ELi16ELb1ELb0EEEJSH_NS5_IJNSS_ISF_SC_EENSS_INSA_ILi32EEESC_EEEEESI_SJ_SI_SJ_NS1E_6fusion15FusionCallbacksIS1I_NS1N_17LinearCombinationISI_fSI_fLNS_15FloatRoundStyleE2EEESH_S1M_JEEENS4_5SM1004TMEM4LOAD26SM100_TMEM_LOAD_16dp256b4xES10_NS11_INS12_ILi2ELi4ELi3EEES15_NSS_INS5_IJS16_S1K_EEENS5_IJS1K_SC_EEEEEEENS4_17SM75_U32x4_LDSM_NENS4_14SM90_TMA_STOREES21_NS4_17SM90_U32x4_STSM_NENS4_39AutoVectorizingCopyWithAssumedAlignmentILi128EEEEEEvvEEEEvNT_6ParamsE)
        /*0a00*/ 	.short	0x0380
        /*0a02*/ 	.short	0x0800


	//----- nvinfo : EIATTR_SW_WAR
	.align		4
.L_55:
        /*0a04*/ 	.byte	0x04, 0x36
        /*0a06*/ 	.short	(.L_57 - .L_56)
.L_56:
        /*0a08*/ 	.word	0x00000008
.L_57:


//--------------------- .nv.callgraph             --------------------------
	.section	.nv.callgraph,"",@"SHT_CUDA_CALLGRAPH"
	.align	4
	.sectionentsize	8
	.align		4
        /*0000*/ 	.word	0x00000000
	.align		4
        /*0004*/ 	.word	0xffffffff
	.align		4
        /*0008*/ 	.word	index@(_ZN7cutlass13device_kernelINS_4gemm6kernel13GemmUniversalIN4cute5tupleIJiiiiEEENS1_10collective13CollectiveMmaINS1_35MainloopSm100TmaUmmaWarpSpecializedILi4ELi2ELi4ENS5_IJNS4_1CILi2EEENSA_ILi1EEESC_EEEEENS5_IJNSA_ILi64EEENSA_ILi128EEESF_EEENS_6half_tENS5_IJlSC_lEEESI_SJ_NS4_8TiledMMAINS4_8MMA_AtomIJNS4_20SM100_MMA_F16BF16_SSISI_SI_fLi64ELi128ELNS4_4UMMA5MajorE0ELSO_0ELNSN_7ScaleInE0ELSP_0EEEEEENS4_6LayoutINS5_IJSC_SC_SC_EEENS5_IJNSA_ILi0EEESU_SU_EEEEENS5_IJNS4_10UnderscoreESX_SX_EEEEENS4_13SM90_TMA_LOADENS4_14ComposedLayoutINS4_7SwizzleILi3ELi4ELi3EEENS4_18smem_ptr_flag_bitsILi16EEENSS_INS5_IJNSA_ILi8EEESF_EEENS5_IJSF_SC_EEEEEEEvNS4_8identityENS4_23SM90_TMA_LOAD_MULTICASTES1A_vS1B_EENS_8epilogue10collective18CollectiveEpilogueINS1E_23Sm100TmaWarpSpecializedILi4ELi2ELi16ELb1ELb0EEEJSH_NS5_IJNSS_ISF_SC_EENSS_INSA_ILi32EEESC_EEEEESI_SJ_SI_SJ_NS1E_6fusion15FusionCallbacksIS1I_NS1N_17LinearCombinationISI_fSI_fLNS_15FloatRoundStyleE2EEESH_S1M_JEEENS4_5SM1004TMEM4LOAD26SM100_TMEM_LOAD_16dp256b4xES10_NS11_INS12_ILi2ELi4ELi3EEES15_NSS_INS5_IJS16_S1K_EEENS5_IJS1K_SC_EEEEEEENS4_17SM75_U32x4_LDSM_NENS4_14SM90_TMA_STOREES21_NS4_17SM90_U32x4_STSM_NENS4_39AutoVectorizingCopyWithAssumedAlignmentILi128EEEEEEvvEEEEvNT_6ParamsE)
	.align		4
        /*000c*/ 	.word	index@(__assertfail)
	.align		4
        /*0010*/ 	.word	0x00000000
	.align		4
        /*0014*/ 	.word	0xfffffffe
	.align		4
        /*0018*/ 	.word	0x00000000
	.align		4
        /*001c*/ 	.word	0xfffffffd
	.align		4
        /*0020*/ 	.word	0x00000000
	.align		4
        /*0024*/ 	.word	0xfffffffc


//--------------------- .nv.constant4             --------------------------
	.section	.nv.constant4,"a",@progbits
	.align	8
	.align		8
.nv.constant4:
        /*0000*/ 	.dword	__assertfail
	.align		8
        /*0008*/ 	.dword	__unnamed_1
	.align		8
        /*0010*/ 	.dword	__unnamed_2
	.align		8
        /*0018*/ 	.dword	_ZN39_INTERNAL_06b8e918_4_k_cu_b3f8d53c_74404cuda3std3__45__cpo5beginE
	.align		8
        /*0020*/ 	.dword	_ZN39_INTERNAL_06b8e918_4_k_cu_b3f8d53c_74404cuda3std3__45__cpo3endE
	.align		8
        /*0028*/ 	.dword	_ZN39_INTERNAL_06b8e918_4_k_cu_b3f8d53c_74404cuda3std3__45__cpo6cbeginE
	.align		8
        /*0030*/ 	.dword	_ZN39_INTERNAL_06b8e918_4_k_cu_b3f8d53c_74404cuda3std3__45__cpo4cendE
	.align		8
        /*0038*/ 	.dword	_ZN39_INTERNAL_06b8e918_4_k_cu_b3f8d53c_74404cuda3std3__441_GLOBAL__N__06b8e918_4_k_cu_b3f8d53c_74406ignoreE
	.align		8
        /*0040*/ 	.dword	_ZN39_INTERNAL_06b8e918_4_k_cu_b3f8d53c_74404cuda3std3__419piecewise_constructE
	.align		8
        /*0048*/ 	.dword	_ZN39_INTERNAL_06b8e918_4_k_cu_b3f8d53c_74404cuda3std3__48in_placeE
	.align		8
        /*0050*/ 	.dword	_ZN39_INTERNAL_06b8e918_4_k_cu_b3f8d53c_74404cuda3std6ranges3__45__cpo4swapE
	.align		8
        /*0058*/ 	.dword	_ZN39_INTERNAL_06b8e918_4_k_cu_b3f8d53c_74404cuda3std6ranges3__45__cpo9iter_moveE
	.align		8
        /*0060*/ 	.dword	_ZN39_INTERNAL_06b8e918_4_k_cu_b3f8d53c_74404cute7productE
	.align		8
        /*0068*/ 	.dword	_ZN39_INTERNAL_06b8e918_4_k_cu_b3f8d53c_74404cute1_E
	.align		8
        /*0070*/ 	.dword	$str$25
	.align		8
        /*0078*/ 	.dword	$str$26
	.align		8
        /*0080*/ 	.dword	$str$27
	.align		8
        /*0088*/ 	.dword	$str$28


//--------------------- .text._ZN7cutlass13device_kernelINS_4gemm6kernel13GemmUniversalIN4cute5tupleIJiiiiEEENS1_10collective13CollectiveMmaINS1_35MainloopSm100TmaUmmaWarpSpecializedILi4ELi2ELi4ENS5_IJNS4_1CILi2EEENSA_ILi1EEESC_EEEEENS5_IJNSA_ILi64EEENSA_ILi128EEESF_EEENS_6half_tENS5_IJlSC_lEEESI_SJ_NS4_8TiledMMAINS4_8MMA_AtomIJNS4_20SM100_MMA_F16BF16_SSISI_SI_fLi64ELi128ELNS4_4UMMA5MajorE0ELSO_0ELNSN_7ScaleInE0ELSP_0EEEEEENS4_6LayoutINS5_IJSC_SC_SC_EEENS5_IJNSA_ILi0EEESU_SU_EEEEENS5_IJNS4_10UnderscoreESX_SX_EEEEENS4_13SM90_TMA_LOADENS4_14ComposedLayoutINS4_7SwizzleILi3ELi4ELi3EEENS4_18smem_ptr_flag_bitsILi16EEENSS_INS5_IJNSA_ILi8EEESF_EEENS5_IJSF_SC_EEEEEEEvNS4_8identityENS4_23SM90_TMA_LOAD_MULTICASTES1A_vS1B_EENS_8epilogue10collective18CollectiveEpilogueINS1E_23Sm100TmaWarpSpecializedILi4ELi2ELi16ELb1ELb0EEEJSH_NS5_IJNSS_ISF_SC_EENSS_INSA_ILi32EEESC_EEEEESI_SJ_SI_SJ_NS1E_6fusion15FusionCallbacksIS1I_NS1N_17LinearCombinationISI_fSI_fLNS_15FloatRoundStyleE2EEESH_S1M_JEEENS4_5SM1004TMEM4LOAD26SM100_TMEM_LOAD_16dp256b4xES10_NS11_INS12_ILi2ELi4ELi3EEES15_NSS_INS5_IJS16_S1K_EEENS5_IJS1K_SC_EEEEEEENS4_17SM75_U32x4_LDSM_NENS4_14SM90_TMA_STOREES21_NS4_17SM90_U32x4_STSM_NENS4_39AutoVectorizingCopyWithAssumedAlignmentILi128EEEEEEvvEEEEvNT_6ParamsE --------------------------
	.section	.text._ZN7cutlass13device_kernelINS_4gemm6kernel13GemmUniversalIN4cute5tupleIJiiiiEEENS1_10collective13CollectiveMmaINS1_35MainloopSm100TmaUmmaWarpSpecializedILi4ELi2ELi4ENS5_IJNS4_1CILi2EEENSA_ILi1EEESC_EEEEENS5_IJNSA_ILi64EEENSA_ILi128EEESF_EEENS_6half_tENS5_IJlSC_lEEESI_SJ_NS4_8TiledMMAINS4_8MMA_AtomIJNS4_20SM100_MMA_F16BF16_SSISI_SI_fLi64ELi128ELNS4_4UMMA5MajorE0ELSO_0ELNSN_7ScaleInE0ELSP_0EEEEEENS4_6LayoutINS5_IJSC_SC_SC_EEENS5_IJNSA_ILi0EEESU_SU_EEEEENS5_IJNS4_10UnderscoreESX_SX_EEEEENS4_13SM90_TMA_LOADENS4_14ComposedLayoutINS4_7SwizzleILi3ELi4ELi3EEENS4_18smem_ptr_flag_bitsILi16EEENSS_INS5_IJNSA_ILi8EEESF_EEENS5_IJSF_SC_EEEEEEEvNS4_8identityENS4_23SM90_TMA_LOAD_MULTICASTES1A_vS1B_EENS_8epilogue10collective18CollectiveEpilogueINS1E_23Sm100TmaWarpSpecializedILi4ELi2ELi16ELb1ELb0EEEJSH_NS5_IJNSS_ISF_SC_EENSS_INSA_ILi32EEESC_EEEEESI_SJ_SI_SJ_NS1E_6fusion15FusionCallbacksIS1I_NS1N_17LinearCombinationISI_fSI_fLNS_15FloatRoundStyleE2EEESH_S1M_JEEENS4_5SM1004TMEM4LOAD26SM100_TMEM_LOAD_16dp256b4xES10_NS11_INS12_ILi2ELi4ELi3EEES15_NSS_INS5_IJS16_S1K_EEENS5_IJS1K_SC_EEEEEEENS4_17SM75_U32x4_LDSM_NENS4_14SM90_TMA_STOREES21_NS4_17SM90_U32x4_STSM_NENS4_39AutoVectorizingCopyWithAssumedAlignmentILi128EEEEEEvvEEEEvNT_6ParamsE,"ax",@progbits
	.align	128
.text._ZN7cutlass13device_kernelINS_4gemm6kernel13GemmUniversalIN4cute5tupleIJiiiiEEENS1_10collective13CollectiveMmaINS1_35MainloopSm100TmaUmmaWarpSpecializedILi4ELi2ELi4ENS5_IJNS4_1CILi2EEENSA_ILi1EEESC_EEEEENS5_IJNSA_ILi64EEENSA_ILi128EEESF_EEENS_6half_tENS5_IJlSC_lEEESI_SJ_NS4_8TiledMMAINS4_8MMA_AtomIJNS4_20SM100_MMA_F16BF16_SSISI_SI_fLi64ELi128ELNS4_4UMMA5MajorE0ELSO_0ELNSN_7ScaleInE0ELSP_0EEEEEENS4_6LayoutINS5_IJSC_SC_SC_EEENS5_IJNSA_ILi0EEESU_SU_EEEEENS5_IJNS4_10UnderscoreESX_SX_EEEEENS4_13SM90_TMA_LOADENS4_14ComposedLayoutINS4_7SwizzleILi3ELi4ELi3EEENS4_18smem_ptr_flag_bitsILi16EEENSS_INS5_IJNSA_ILi8EEESF_EEENS5_IJSF_SC_EEEEEEEvNS4_8identityENS4_23SM90_TMA_LOAD_MULTICASTES1A_vS1B_EENS_8epilogue10collective18CollectiveEpilogueINS1E_23Sm100TmaWarpSpecializedILi4ELi2ELi16ELb1ELb0EEEJSH_NS5_IJNSS_ISF_SC_EENSS_INSA_ILi32EEESC_EEEEESI_SJ_SI_SJ_NS1E_6fusion15FusionCallbacksIS1I_NS1N_17LinearCombinationISI_fSI_fLNS_15FloatRoundStyleE2EEESH_S1M_JEEENS4_5SM1004TMEM4LOAD26SM100_TMEM_LOAD_16dp256b4xES10_NS11_INS12_ILi2ELi4ELi3EEES15_NSS_INS5_IJS16_S1K_EEENS5_IJS1K_SC_EEEEEEENS4_17SM75_U32x4_LDSM_NENS4_14SM90_TMA_STOREES21_NS4_17SM90_U32x4_STSM_NENS4_39AutoVectorizingCopyWithAssumedAlignmentILi128EEEEEEvvEEEEvNT_6ParamsE:
        .type           _ZN7cutlass13device_kernelINS_4gemm6kernel13GemmUniversalIN4cute5tupleIJiiiiEEENS1_10collective13CollectiveMmaINS1_35MainloopSm100TmaUmmaWarpSpecializedILi4ELi2ELi4ENS5_IJNS4_1CILi2EEENSA_ILi1EEESC_EEEEENS5_IJNSA_ILi64EEENSA_ILi128EEESF_EEENS_6half_tENS5_IJlSC_lEEESI_SJ_NS4_8TiledMMAINS4_8MMA_AtomIJNS4_20SM100_MMA_F16BF16_SSISI_SI_fLi64ELi128ELNS4_4UMMA5MajorE0ELSO_0ELNSN_7ScaleInE0ELSP_0EEEEEENS4_6LayoutINS5_IJSC_SC_SC_EEENS5_IJNSA_ILi0EEESU_SU_EEEEENS5_IJNS4_10UnderscoreESX_SX_EEEEENS4_13SM90_TMA_LOADENS4_14ComposedLayoutINS4_7SwizzleILi3ELi4ELi3EEENS4_18smem_ptr_flag_bitsILi16EEENSS_INS5_IJNSA_ILi8EEESF_EEENS5_IJSF_SC_EEEEEEEvNS4_8identityENS4_23SM90_TMA_LOAD_MULTICASTES1A_vS1B_EENS_8epilogue10collective18CollectiveEpilogueINS1E_23Sm100TmaWarpSpecializedILi4ELi2ELi16ELb1ELb0EEEJSH_NS5_IJNSS_ISF_SC_EENSS_INSA_ILi32EEESC_EEEEESI_SJ_SI_SJ_NS1E_6fusion15FusionCallbacksIS1I_NS1N_17LinearCombinationISI_fSI_fLNS_15FloatRoundStyleE2EEESH_S1M_JEEENS4_5SM1004TMEM4LOAD26SM100_TMEM_LOAD_16dp256b4xES10_NS11_INS12_ILi2ELi4ELi3EEES15_NSS_INS5_IJS16_S1K_EEENS5_IJS1K_SC_EEEEEEENS4_17SM75_U32x4_LDSM_NENS4_14SM90_TMA_STOREES21_NS4_17SM90_U32x4_STSM_NENS4_39AutoVectorizingCopyWithAssumedAlignmentILi128EEEEEEvvEEEEvNT_6ParamsE,@function
        .size           _ZN7cutlass13device_kernelINS_4gemm6kernel13GemmUniversalIN4cute5tupleIJiiiiEEENS1_10collective13CollectiveMmaINS1_35MainloopSm100TmaUmmaWarpSpecializedILi4ELi2ELi4ENS5_IJNS4_1CILi2EEENSA_ILi1EEESC_EEEEENS5_IJNSA_ILi64EEENSA_ILi128EEESF_EEENS_6half_tENS5_IJlSC_lEEESI_SJ_NS4_8TiledMMAINS4_8MMA_AtomIJNS4_20SM100_MMA_F16BF16_SSISI_SI_fLi64ELi128ELNS4_4UMMA5MajorE0ELSO_0ELNSN_7ScaleInE0ELSP_0EEEEEENS4_6LayoutINS5_IJSC_SC_SC_EEENS5_IJNSA_ILi0EEESU_SU_EEEEENS5_IJNS4_10UnderscoreESX_SX_EEEEENS4_13SM90_TMA_LOADENS4_14ComposedLayoutINS4_7SwizzleILi3ELi4ELi3EEENS4_18smem_ptr_flag_bitsILi16EEENSS_INS5_IJNSA_ILi8EEESF_EEENS5_IJSF_SC_EEEEEEEvNS4_8identityENS4_23SM90_TMA_LOAD_MULTICASTES1A_vS1B_EENS_8epilogue10collective18CollectiveEpilogueINS1E_23Sm100TmaWarpSpecializedILi4ELi2ELi16ELb1ELb0EEEJSH_NS5_IJNSS_ISF_SC_EENSS_INSA_ILi32EEESC_EEEEESI_SJ_SI_SJ_NS1E_6fusion15FusionCallbacksIS1I_NS1N_17LinearCombinationISI_fSI_fLNS_15FloatRoundStyleE2EEESH_S1M_JEEENS4_5SM1004TMEM4LOAD26SM100_TMEM_LOAD_16dp256b4xES10_NS11_INS12_ILi2ELi4ELi3EEES15_NSS_INS5_IJS16_S1K_EEENS5_IJS1K_SC_EEEEEEENS4_17SM75_U32x4_LDSM_NENS4_14SM90_TMA_STOREES21_NS4_17SM90_U32x4_STSM_NENS4_39AutoVectorizingCopyWithAssumedAlignmentILi128EEEEEEvvEEEEvNT_6ParamsE,(.L_x_183 - _ZN7cutlass13device_kernelINS_4gemm6kernel13GemmUniversalIN4cute5tupleIJiiiiEEENS1_10collective13CollectiveMmaINS1_35MainloopSm100TmaUmmaWarpSpecializedILi4ELi2ELi4ENS5_IJNS4_1CILi2EEENSA_ILi1EEESC_EEEEENS5_IJNSA_ILi64EEENSA_ILi128EEESF_EEENS_6half_tENS5_IJlSC_lEEESI_SJ_NS4_8TiledMMAINS4_8MMA_AtomIJNS4_20SM100_MMA_F16BF16_SSISI_SI_fLi64ELi128ELNS4_4UMMA5MajorE0ELSO_0ELNSN_7ScaleInE0ELSP_0EEEEEENS4_6LayoutINS5_IJSC_SC_SC_EEENS5_IJNSA_ILi0EEESU_SU_EEEEENS5_IJNS4_10UnderscoreESX_SX_EEEEENS4_13SM90_TMA_LOADENS4_14ComposedLayoutINS4_7SwizzleILi3ELi4ELi3EEENS4_18smem_ptr_flag_bitsILi16EEENSS_INS5_IJNSA_ILi8EEESF_EEENS5_IJSF_SC_EEEEEEEvNS4_8identityENS4_23SM90_TMA_LOAD_MULTICASTES1A_vS1B_EENS_8epilogue10collective18CollectiveEpilogueINS1E_23Sm100TmaWarpSpecializedILi4ELi2ELi16ELb1ELb0EEEJSH_NS5_IJNSS_ISF_SC_EENSS_INSA_ILi32EEESC_EEEEESI_SJ_SI_SJ_NS1E_6fusion15FusionCallbacksIS1I_NS1N_17LinearCombinationISI_fSI_fLNS_15FloatRoundStyleE2EEESH_S1M_JEEENS4_5SM1004TMEM4LOAD26SM100_TMEM_LOAD_16dp256b4xES10_NS11_INS12_ILi2ELi4ELi3EEES15_NSS_INS5_IJS16_S1K_EEENS5_IJS1K_SC_EEEEEEENS4_17SM75_U32x4_LDSM_NENS4_14SM90_TMA_STOREES21_NS4_17SM90_U32x4_STSM_NENS4_39AutoVectorizingCopyWithAssumedAlignmentILi128EEEEEEvvEEEEvNT_6ParamsE)
        .other          _ZN7cutlass13device_kernelINS_4gemm6kernel13GemmUniversalIN4cute5tupleIJiiiiEEENS1_10collective13CollectiveMmaINS1_35MainloopSm100TmaUmmaWarpSpecializedILi4ELi2ELi4ENS5_IJNS4_1CILi2EEENSA_ILi1EEESC_EEEEENS5_IJNSA_ILi64EEENSA_ILi128EEESF_EEENS_6half_tENS5_IJlSC_lEEESI_SJ_NS4_8TiledMMAINS4_8MMA_AtomIJNS4_20SM100_MMA_F16BF16_SSISI_SI_fLi64ELi128ELNS4_4UMMA5MajorE0ELSO_0ELNSN_7ScaleInE0ELSP_0EEEEEENS4_6LayoutINS5_IJSC_SC_SC_EEENS5_IJNSA_ILi0EEESU_SU_EEEEENS5_IJNS4_10UnderscoreESX_SX_EEEEENS4_13SM90_TMA_LOADENS4_14ComposedLayoutINS4_7SwizzleILi3ELi4ELi3EEENS4_18smem_ptr_flag_bitsILi16EEENSS_INS5_IJNSA_ILi8EEESF_EEENS5_IJSF_SC_EEEEEEEvNS4_8identityENS4_23SM90_TMA_LOAD_MULTICASTES1A_vS1B_EENS_8epilogue10collective18CollectiveEpilogueINS1E_23Sm100TmaWarpSpecializedILi4ELi2ELi16ELb1ELb0EEEJSH_NS5_IJNSS_ISF_SC_EENSS_INSA_ILi32EEESC_EEEEESI_SJ_SI_SJ_NS1E_6fusion15FusionCallbacksIS1I_NS1N_17LinearCombinationISI_fSI_fLNS_15FloatRoundStyleE2EEESH_S1M_JEEENS4_5SM1004TMEM4LOAD26SM100_TMEM_LOAD_16dp256b4xES10_NS11_INS12_ILi2ELi4ELi3EEES15_NSS_INS5_IJS16_S1K_EEENS5_IJS1K_SC_EEEEEEENS4_17SM75_U32x4_LDSM_NENS4_14SM90_TMA_STOREES21_NS4_17SM90_U32x4_STSM_NENS4_39AutoVectorizingCopyWithAssumedAlignmentILi128EEEEEEvvEEEEvNT_6ParamsE,@"STO_CUDA_ENTRY STV_DEFAULT"
_ZN7cutlass13device_kernelINS_4gemm6kernel13GemmUniversalIN4cute5tupleIJiiiiEEENS1_10collective13CollectiveMmaINS1_35MainloopSm100TmaUmmaWarpSpecializedILi4ELi2ELi4ENS5_IJNS4_1CILi2EEENSA_ILi1EEESC_EEEEENS5_IJNSA_ILi64EEENSA_ILi128EEESF_EEENS_6half_tENS5_IJlSC_lEEESI_SJ_NS4_8TiledMMAINS4_8MMA_AtomIJNS4_20SM100_MMA_F16BF16_SSISI_SI_fLi64ELi128ELNS4_4UMMA5MajorE0ELSO_0ELNSN_7ScaleInE0ELSP_0EEEEEENS4_6LayoutINS5_IJSC_SC_SC_EEENS5_IJNSA_ILi0EEESU_SU_EEEEENS5_IJNS4_10UnderscoreESX_SX_EEEEENS4_13SM90_TMA_LOADENS4_14ComposedLayoutINS4_7SwizzleILi3ELi4ELi3EEENS4_18smem_ptr_flag_bitsILi16EEENSS_INS5_IJNSA_ILi8EEESF_EEENS5_IJSF_SC_EEEEEEEvNS4_8identityENS4_23SM90_TMA_LOAD_MULTICASTES1A_vS1B_EENS_8epilogue10collective18CollectiveEpilogueINS1E_23Sm100TmaWarpSpecializedILi4ELi2ELi16ELb1ELb0EEEJSH_NS5_IJNSS_ISF_SC_EENSS_INSA_ILi32EEESC_EEEEESI_SJ_SI_SJ_NS1E_6fusion15FusionCallbacksIS1I_NS1N_17LinearCombinationISI_fSI_fLNS_15FloatRoundStyleE2EEESH_S1M_JEEENS4_5SM1004TMEM4LOAD26SM100_TMEM_LOAD_16dp256b4xES10_NS11_INS12_ILi2ELi4ELi3EEES15_NSS_INS5_IJS16_S1K_EEENS5_IJS1K_SC_EEEEEEENS4_17SM75_U32x4_LDSM_NENS4_14SM90_TMA_STOREES21_NS4_17SM90_U32x4_STSM_NENS4_39AutoVectorizingCopyWithAssumedAlignmentILi128EEEEEEvvEEEEvNT_6ParamsE:
[----:B------:R-:W1:Y:S01]  /*0000*/  LDC R1, c[0x0][0x37c] ;  /* 0x0000df00ff017b82 */ /* 0x000e620000000800 */
[----:B------:R-:W2:Y:S01]  /*0010*/  S2R R57, SR_TID.X ;  /* 0x0000000000397919 */ /* 0x000ea20000002100 */
[----:B------:R-:W3:Y:S01]  /*0020*/  LDCU.64 UR8, c[0x0][0x890] ;  /* 0x00011200ff0877ac */ /* 0x000ee20008000a00 */
[----:B------:R-:W-:Y:S02]  /*0030*/  PRMT R45, RZ, 0x7610, R45 ;  /* 0x00007610ff2d7816 */ /* 0x000fe4000000002d */
[----:B------:R-:W-:Y:S01]  /*0040*/  ELECT P3, URZ, PT ;  /* 0x0000000000ff782f */ /* 0x000fe20003860000 */
[----:B---3--:R-:W-:-:S04]  /*0050*/  UISETP.NE.U32.AND UP0, UPT, UR8, URZ, UPT ;  /* 0x000000ff0800728c */ /* 0x008fc8000bf05070 */
[----:B------:R-:W-:Y:S01]  /*0060*/  UISETP.NE.AND.EX UP0, UPT, UR9, URZ, UPT, UP0 ;  /* 0x000000ff0900728c */ /* 0x000fe2000bf05300 */
[----:B--2---:R-:W-:-:S05]  /*0070*/  SHF.R.U32.HI R46, RZ, 0x5, R57 ;  /* 0x00000005ff2e7819 */ /* 0x004fca0000011639 */
[----:B------:R-:W2:Y:S02]  /*0080*/  SHFL.IDX PT, R0, R46, RZ, 0x1f ;  /* 0x00001fff2e007589 */ /* 0x000ea400000e0000 */
[----:B--2---:R-:W-:Y:S01]  /*0090*/  R2UR UR18, R0 ;  /* 0x00000000001272ca */ /* 0x004fe200000e0000 */
[----:B-1----:R-:W-:-:S14]  /*00a0*/  BRA.U UP0, `(.L_x_0) ;  /* 0x0000000100307547 */ /* 0x002fdc000b800000 */
[----:B------:R-:W1:Y:S02]  /*00b0*/  LDCU.64 UR4, c[0x0][0x888] ;  /* 0x00011100ff0477ac */ /* 0x000e640008000a00 */
[----:B-1----:R-:W-:-:S04]  /*00c0*/  UISETP.NE.U32.AND UP0, UPT, UR4, URZ, UPT ;  /* 0x000000ff0400728c */ /* 0x002fc8000bf05070 */
[----:B------:R-:W-:-:S09]  /*00d0*/  UISETP.NE.AND.EX UP0, UPT, UR5, URZ, UPT, UP0 ;  /* 0x000000ff0500728c */ /* 0x000fd2000bf05300 */
[----:B------:R-:W-:Y:S05]  /*00e0*/  BRA.U !UP0, `(.L_x_1) ;  /* 0x0000000108147547 */ /* 0x000fea000b800000 */
[----:B------:R-:W1:Y:S01]  /*00f0*/  LDC.64 R2, c[0x0][0x888] ;  /* 0x00022200ff027b82 */ /* 0x000e620000000a00 */
[----:B------:R-:W1:Y:S02]  /*0100*/  LDCU.64 UR4, c[0x0][0x358] ;  /* 0x00006b00ff0477ac */ /* 0x000e640008000a00 */
[----:B-1----:R1:W5:Y:S01]  /*0110*/  LDG.E R27, desc[UR4][R2.64] ;  /* 0x00000004021b7981 */ /* 0x002362000c1e1900 */
[----:B------:R-:W-:Y:S01]  /*0120*/  HFMA2 R45, -RZ, RZ, 0, 5.9604644775390625e-08 ;  /* 0x00000001ff2d7431 */ /* 0x000fe200000001ff */
[----:B------:R-:W-:Y:S05]  /*0130*/  BRA `(.L_x_0) ;  /* 0x00000000000c7947 */ /* 0x000fea0003800000 */
.L_x_1:
[----:B------:R-:W1:Y:S01]  /*0140*/  LDCU UR4, c[0x0][0x880] ;  /* 0x00011000ff0477ac */ /* 0x000e620008000800 */
[----:B------:R-:W-:Y:S01]  /*0150*/  HFMA2 R45, -RZ, RZ, 0, 5.9604644775390625e-08 ;  /* 0x00000001ff2d7431 */ /* 0x000fe200000001ff */
[----:B-1----:R-:W-:-:S07]  /*0160*/  MOV R27, UR4 ;  /* 0x00000004001b7c02 */ /* 0x002fce0008000f00 */
.L_x_0:
[----:B------:R-:W2:Y:S02]  /*0170*/  LDCU.64 UR4, c[0x0][0x8b0] ;  /* 0x00011600ff0477ac */ /* 0x000ea40008000a00 */
[----:B--2---:R-:W-:-:S04]  /*0180*/  UISETP.NE.U32.AND UP0, UPT, UR4, URZ, UPT ;  /* 0x000000ff0400728c */ /* 0x004fc8000bf05070 */
[----:B------:R-:W-:-:S09]  /*0190*/  UISETP.NE.AND.EX UP0, UPT, UR5, URZ, UPT, UP0 ;  /* 0x000000ff0500728c */ /* 0x000fd2000bf05300 */
[----:B------:R-:W-:Y:S05]  /*01a0*/  BRA.U UP0, `(.L_x_2) ;  /* 0x0000000100287547 */ /* 0x000fea000b800000 */
[----:B------:R-:W2:Y:S02]  /*01b0*/  LDCU.64 UR4, c[0x0][0x8a8] ;  /* 0x00011500ff0477ac */ /* 0x000ea40008000a00 */
[----:B--2---:R-:W-:-:S04]  /*01c0*/  UISETP.NE.U32.AND UP0, UPT, UR4, URZ, UPT ;  /* 0x000000ff0400728c */ /* 0x004fc8000bf05070 */
[----:B------:R-:W-:-:S09]  /*01d0*/  UISETP.NE.AND.EX UP0, UPT, UR5, URZ, UPT, UP0 ;  /* 0x000000ff0500728c */ /* 0x000fd2000bf05300 */
[----:B------:R-:W-:Y:S05]  /*01e0*/  BRA.U !UP0, `(.L_x_3) ;  /* 0x0000000108107547 */ /* 0x000fea000b800000 */
[----:B------:R-:W2:Y:S01]  /*01f0*/  LDC.64 R24, c[0x0][0x8a8] ;  /* 0x00022a00ff187b82 */ /* 0x000ea20000000a00 */
[----:B------:R-:W2:Y:S02]  /*0200*/  LDCU.64 UR4, c[0x0][0x358] ;  /* 0x00006b00ff0477ac */ /* 0x000ea40008000a00 */
[----:B--2---:R2:W5:Y:S01]  /*0210*/  LDG.E R24, desc[UR4][R24.64] ;  /* 0x0000000418187981 */ /* 0x004562000c1e1900 */
[----:B------:R-:W-:Y:S05]  /*0220*/  BRA `(.L_x_2) ;  /* 0x0000000000087947 */ /* 0x000fea0003800000 */
.L_x_3:
[----:B------:R-:W2:Y:S02]  /*0230*/  LDCU UR4, c[0x0][0x8a0] ;  /* 0x00011400ff0477ac */ /* 0x000ea40008000800 */
[----:B--2---:R-:W-:Y:S02]  /*0240*/  MOV R24, UR4 ;  /* 0x0000000400187c02 */ /* 0x004fe40008000f00 */
.L_x_2:
[----:B------:R-:W-:Y:S01]  /*0250*/  IMAD.U32 R0, RZ, RZ, UR18 ;  /* 0x00000012ff007e24 */ /* 0x000fe2000f8e00ff */
[----:B------:R-:W-:Y:S04]  /*0260*/  BSSY.RECONVERGENT B0, `(.L_x_4) ;  /* 0x000000c000007945 */ /* 0x000fe80003800200 */
[C---:B------:R-:W-:Y:S02]  /*0270*/  ISETP.NE.OR P1, PT, R0.reuse, 0x1, !P3 ;  /* 0x000000010000780c */ /* 0x040fe40005f25670 */
[----:B------:R-:W-:-:S11]  /*0280*/  ISETP.NE.OR P0, PT, R0, 0x3, !P3 ;  /* 0x000000030000780c */ /* 0x000fd60005f05670 */
[----:B------:R-:W-:Y:S05]  /*0290*/  @P1 BRA `(.L_x_5) ;  /* 0x0000000000201947 */ /* 0x000fea0003800000 */
[----:B------:R-:W3:Y:S02]  /*02a0*/  LDCU.64 UR4, c[0x0][0x348] ;  /* 0x00006900ff0477ac */ /* 0x000ee40008000a00 */
[----:B---3--:R-:W-:Y:S02]  /*02b0*/  UIADD3 UR6, UP1, UPT, UR4, 0x80, URZ ;  /* 0x0000008004067890 */ /* 0x008fe4000ff3e0ff */
[----:B------:R-:W-:Y:S02]  /*02c0*/  UIADD3 UR4, UP0, UPT, UR4, 0x180, URZ ;  /* 0x0000018004047890 */ /* 0x000fe4000ff1e0ff */
[----:B------:R-:W-:Y:S02]  /*02d0*/  UIADD3.X UR7, UPT, UPT, URZ, UR5, URZ, UP1, !UPT ;  /* 0x00000005ff077290 */ /* 0x000fe40008ffe4ff */
[----:B------:R-:W-:-:S07]  /*02e0*/  UIADD3.X UR5, UPT, UPT, URZ, UR5, URZ, UP0, !UPT ;  /* 0x00000005ff057290 */ /* 0x000fce00087fe4ff */
[----:B------:R3:W-:Y:S02]  /*02f0*/  UTMACCTL.PF [UR6] ;  /* 0x00000000060079b9 */ /* 0x0007e40008040000 */
[----:B------:R3:W-:Y:S02]  /*0300*/  UTMACCTL.PF [UR4] ;  /* 0x00000000040079b9 */ /* 0x0007e40008040000 */
[----:B---3--:R-:W-:Y:S01]  /*0310*/  NOP ;  /* 0x0000000000007918 */ /* 0x008fe20000000000 */
.L_x_5:
[----:B------:R-:W-:Y:S05]  /*0320*/  BSYNC.RECONVERGENT B0 ;  /* 0x0000000000007941 */ /* 0x000fea0003800200 */
.L_x_4:
[----:B------:R-:W-:Y:S04]  /*0330*/  BSSY.RECONVERGENT B0, `(.L_x_6) ;  /* 0x000000a000007945 */ /* 0x000fe80003800200 */
        /* <DEDUP_REMOVED lines=9> */
.L_x_7:
[----:B------:R-:W-:Y:S05]  /*03d0*/  BSYNC.RECONVERGENT B0 ;  /* 0x0000000000007941 */ /* 0x000fea0003800200 */
.L_x_6:
[----:B------:R-:W3:Y:S01]  /*03e0*/  LDCU.64 UR4, c[0x0][0x888] ;  /* 0x00011100ff0477ac */ /* 0x000ee20008000a00 */
[----:B------:R-:W-:Y:S02]  /*03f0*/  UISETP.EQ.U32.AND UP2, UPT, UR8, URZ, UPT ;  /* 0x000000ff0800728c */ /* 0x000fe4000bf42070 */
[----:B------:R-:W-:Y:S02]  /*0400*/  UPLOP3.LUT UP3, UPT, UPT, UPT, UPT, 0x80, 0x8 ;  /* 0x000000000008789c */ /* 0x000fe40003f6f070 */
[----:B---3--:R-:W-:-:S04]  /*0410*/  UISETP.NE.U32.AND UP0, UPT, UR4, URZ, UPT ;  /* 0x000000ff0400728c */ /* 0x008fc8000bf05070 */
[----:B------:R-:W-:-:S04]  /*0420*/  UISETP.NE.AND.EX UP1, UPT, UR5, URZ, UPT, UP0 ;  /* 0x000000ff0500728c */ /* 0x000fc8000bf25300 */
[----:B------:R-:W-:-:S04]  /*0430*/  UISETP.EQ.OR.EX UP4, UPT, UR9, URZ, !UP1, UP2 ;  /* 0x000000ff0900728c */ /* 0x000fc8000cf82720 */
[----:B------:R-:W-:-:S06]  /*0440*/  UP2UR UR4, UPR, URZ, 0x10 ;  /* 0x00000010ff047883 */ /* 0x000fcc0008000000 */
[----:B------:R-:W-:Y:S01]  /*0450*/  MOV R49, UR4 ;  /* 0x0000000400317c02 */ /* 0x000fe20008000f00 */
[----:B------:R-:W-:Y:S06]  /*0460*/  BRA.U !UP4, `(.L_x_8) ;  /* 0x000000010c207547 */ /* 0x000fec000b800000 */
[----:B------:R-:W-:Y:S01]  /*0470*/  UISETP.NE.U32.AND UP2, UPT, UR8, URZ, UPT ;  /* 0x000000ff0800728c */ /* 0x000fe2000bf45070 */
[----:B-----5:R-:W-:Y:S01]  /*0480*/  FSETP.NEU.AND P0, PT, R27, RZ, PT ;  /* 0x000000ff1b00720b */ /* 0x020fe20003f0d000 */
[----:B------:R-:W-:Y:S02]  /*0490*/  USEL UR4, URZ, 0xffffffff, UP1 ;  /* 0xffffffffff047887 */ /* 0x000fe40008800000 */
[----:B------:R-:W-:-:S10]  /*04a0*/  UISETP.NE.AND.EX UP2, UPT, UR9, URZ, UPT, UP2 ;  /* 0x000000ff0900728c */ /* 0x000fd4000bf45320 */
[----:B------:R-:W-:Y:S01]  /*04b0*/  VOTEU.ANY UP0, P0 ;  /* 0x0000000000ff7886 */ /* 0x000fe20000000100 */
[----:B------:R-:W-:-:S04]  /*04c0*/  @!UP2 USEL UR4, URZ, 0xffffffff, UP0 ;  /* 0xffffffffff04a887 */ /* 0x000fc80008000000 */
[----:B------:R-:W-:-:S04]  /*04d0*/  ULOP3.LUT UR4, UR4, 0x1, URZ, 0xc0, !UPT ;  /* 0x0000000104047892 */ /* 0x000fc8000f8ec0ff */
[----:B------:R-:W-:-:S11]  /*04e0*/  UISETP.NE.U32.AND UP3, UPT, UR4, 0x1, UPT ;  /* 0x000000010400788c */ /* 0x000fd6000bf65070 */
.L_x_8:
[----:B-1----:R-:W1:Y:S01]  /*04f0*/  SHFL.IDX PT, R2, R46, RZ, 0x1f ;  /* 0x00001fff2e027589 */ /* 0x002e6200000e0000 */
[----:B------:R-:W-:Y:S01]  /*0500*/  UISETP.NE.AND UP6, UPT, UR18, 0x2, UPT ;  /* 0x000000021200788c */ /* 0x000fe2000bfc5270 */
[----:B-1----:R-:W-:-:S13]  /*0510*/  ISETP.NE.AND P0, PT, R2, RZ, PT ;  /* 0x000000ff0200720c */ /* 0x002fda0003f05270 */
[----:B------:R-:W-:Y:S05]  /*0520*/  @P0 BRA `(.L_x_9) ;  /* 0x0000000000580947 */ /* 0x000fea0003800000 */
[----:B------:R-:W1:Y:S01]  /*0530*/  S2UR UR4, SR_CgaCtaId ;  /* 0x00000000000479c3 */ /* 0x000e620000008800 */
[----:B------:R-:W-:Y:S01]  /*0540*/  UMOV UR5, 0x400 ;  /* 0x0000040000057882 */ /* 0x000fe20000000000 */
[----:B------:R-:W-:Y:S01]  /*0550*/  UMOV UR8, 0x1 ;  /* 0x0000000100087882 */ /* 0x000fe20000000000 */
[----:B------:R-:W-:Y:S01]  /*0560*/  UMOV UR6, 0x2 ;  /* 0x0000000200067882 */ /* 0x000fe20000000000 */
[----:B------:R-:W-:-:S04]  /*0570*/  UIADD3 UR8, UPT, UPT, -UR8, 0x100000, URZ ;  /* 0x0010000008087890 */ /* 0x000fc8000fffe1ff */
[----:B------:R-:W-:Y:S02]  /*0580*/  USHF.L.U32 UR9, UR8, 0xb, URZ ;  /* 0x0000000b08097899 */ /* 0x000fe400080006ff */
[----:B------:R-:W-:Y:S02]  /*0590*/  USHF.L.U32 UR8, UR8, 0x1, URZ ;  /* 0x0000000108087899 */ /* 0x000fe400080006ff */
[----:B------:R-:W-:-:S04]  /*05a0*/  UIADD3 UR6, UPT, UPT, -UR6, 0x100000, URZ ;  /* 0x0010000006067890 */ /* 0x000fc8000fffe1ff */
[----:B------:R-:W-:Y:S02]  /*05b0*/  USHF.L.U32 UR7, UR6, 0xb, URZ ;  /* 0x0000000b06077899 */ /* 0x000fe400080006ff */
[----:B------:R-:W-:Y:S01]  /*05c0*/  USHF.L.U32 UR6, UR6, 0x1, URZ ;  /* 0x0000000106067899 */ /* 0x000fe200080006ff */
[----:B------:R-:W-:Y:S01]  /*05d0*/  ELECT P0, URZ, PT ;  /* 0x0000000000ff782f */ /* 0x000fe20003800000 */
[----:B-1----:R-:W-:Y:S01]  /*05e0*/  ULEA UR4, UR4, UR5, 0x18 ;  /* 0x0000000504047291 */ /* 0x002fe2000f8ec0ff */
[----:B------:R-:W1:Y:S11]  /*05f0*/  FENCE.VIEW.ASYNC.S ;  /* 0x00000000000073c6 */ /* 0x000e760000000000 */
[----:B-1----:R1:W3:Y:S01]  /*0600*/  SYNCS.EXCH.64 URZ, [UR4], UR8 ;  /* 0x0000000804ff75b2 */ /* 0x0022e20008000100 */
[----:B------:R1:W4:Y:S01]  /*0610*/  SYNCS.EXCH.64 URZ, [UR4+0x20], UR6 ;  /* 0x0000200604ff75b2 */ /* 0x0003220008000100 */
[----:B------:R1:W1:Y:S01]  /*0620*/  SYNCS.EXCH.64 URZ, [UR4+0x8], UR8 ;  /* 0x0000080804ff75b2 */ /* 0x0002620008000100 */
[----:B------:R1:W1:Y:S01]  /*0630*/  SYNCS.EXCH.64 URZ, [UR4+0x28], UR6 ;  /* 0x0000280604ff75b2 */ /* 0x0002620008000100 */
[----:B------:R1:W1:Y:S01]  /*0640*/  SYNCS.EXCH.64 URZ, [UR4+0x10], UR8 ;  /* 0x0000100804ff75b2 */ /* 0x0002620008000100 */
[----:B------:R1:W1:Y:S01]  /*0650*/  SYNCS.EXCH.64 URZ, [UR4+0x30], UR6 ;  /* 0x0000300604ff75b2 */ /* 0x0002620008000100 */
[----:B------:R1:W1:Y:S01]  /*0660*/  SYNCS.EXCH.64 URZ, [UR4+0x18], UR8 ;  /* 0x0000180804ff75b2 */ /* 0x0002620008000100 */
[----:B------:R1:W1:Y:S01]  /*0670*/  SYNCS.EXCH.64 URZ, [UR4+0x38], UR6 ;  /* 0x0000380604ff75b2 */ /* 0x0002620008000100 */
[----:B------:R-:W-:Y:S01]  /*0680*/  NOP ;  /* 0x0000000000007918 */ /* 0x000fe20000000000 */
.L_x_9:
[----:B------:R-:W2:Y:S01]  /*0690*/  SHFL.IDX PT, R2, R46, RZ, 0x1f ;  /* 0x00001fff2e027589 */ /* 0x000ea200000e0000 */
[----:B------:R-:W-:Y:S01]  /*06a0*/  NOP ;  /* 0x0000000000007918 */ /* 0x000fe20000000000 */
[----:B--2---:R-:W-:-:S13]  /*06b0*/  ISETP.NE.AND P0, PT, R2, 0x1, PT ;  /* 0x000000010200780c */ /* 0x004fda0003f05270 */
[----:B------:R-:W-:Y:S05]  /*06c0*/  @P0 BRA `(.L_x_10) ;  /* 0x0000000000580947 */ /* 0x000fea0003800000 */
[----:B-1----:R-:W1:Y:S01]  /*06d0*/  S2UR UR4, SR_CgaCtaId ;  /* 0x00000000000479c3 */ /* 0x002e620000008800 */
        /* <DEDUP_REMOVED lines=12> */
[----:B-1----:R2:W1:Y:S01]  /*07a0*/  SYNCS.EXCH.64 URZ, [UR4+0x40], UR8 ;  /* 0x0000400804ff75b2 */ /* 0x0024620008000100 */
[----:B------:R2:W1:Y:S01]  /*07b0*/  SYNCS.EXCH.64 URZ, [UR4+0x60], UR6 ;  /* 0x0000600604ff75b2 */ /* 0x0004620008000100 */
[----:B------:R2:W1:Y:S01]  /*07c0*/  SYNCS.EXCH.64 URZ, [UR4+0x48], UR8 ;  /* 0x0000480804ff75b2 */ /* 0x0004620008000100 */
[----:B------:R2:W1:Y:S01]  /*07d0*/  SYNCS.EXCH.64 URZ, [UR4+0x68], UR6 ;  /* 0x0000680604ff75b2 */ /* 0x0004620008000100 */
[----:B------:R2:W1:Y:S01]  /*07e0*/  SYNCS.EXCH.64 URZ, [UR4+0x50], UR8 ;  /* 0x0000500804ff75b2 */ /* 0x0004620008000100 */
[----:B------:R2:W1:Y:S01]  /*07f0*/  SYNCS.EXCH.64 URZ, [UR4+0x70], UR6 ;  /* 0x0000700604ff75b2 */ /* 0x0004620008000100 */
[----:B------:R2:W1:Y:S01]  /*0800*/  SYNCS.EXCH.64 URZ, [UR4+0x58], UR8 ;  /* 0x0000580804ff75b2 */ /* 0x0004620008000100 */
[----:B------:R2:W1:Y:S02]  /*0810*/  SYNCS.EXCH.64 URZ, [UR4+0x78], UR6 ;  /* 0x0000780604ff75b2 */ /* 0x0004640008000100 */
[----:B--2---:R-:W-:Y:S01]  /*0820*/  NOP ;  /* 0x0000000000007918 */ /* 0x004fe20000000000 */
.L_x_10:
[----:B------:R-:W2:Y:S01]  /*0830*/  SHFL.IDX PT, R2, R46, RZ, 0x1f ;  /* 0x00001fff2e027589 */ /* 0x000ea200000e0000 */
[----:B------:R-:W-:Y:S01]  /*0840*/  NOP ;  /* 0x0000000000007918 */ /* 0x000fe20000000000 */
[----:B--2---:R-:W-:-:S13]  /*0850*/  ISETP.NE.AND P0, PT, R2, 0x3, PT ;  /* 0x000000030200780c */ /* 0x004fda0003f05270 */
[----:B------:R-:W-:Y:S05]  /*0860*/  @P0 BRA `(.L_x_11) ;  /* 0x0000000000300947 */ /* 0x000fea0003800000 */
[----:B-1----:R-:W1:Y:S01]  /*0870*/  S2UR UR4, SR_CgaCtaId ;  /* 0x00000000000479c3 */ /* 0x002e620000008800 */
[----:B------:R-:W-:Y:S01]  /*0880*/  UMOV UR6, 0x400 ;  /* 0x0000040000067882 */ /* 0x000fe20000000000 */
[----:B------:R-:W-:Y:S01]  /*0890*/  UMOV UR5, 0x20 ;  /* 0x0000002000057882 */ /* 0x000fe20000000000 */
[----:B------:R-:W-:Y:S01]  /*08a0*/  ELECT P0, URZ, PT ;  /* 0x0000000000ff782f */ /* 0x000fe20003800000 */
[----:B-1----:R-:W-:Y:S02]  /*08b0*/  ULEA UR6, UR4, UR6, 0x18 ;  /* 0x0000000604067291 */ /* 0x002fe4000f8ec0ff */
[----:B------:R-:W-:-:S04]  /*08c0*/  UIADD3 UR4, UPT, UPT, -UR5, 0x100000, URZ ;  /* 0x0010000005047890 */ /* 0x000fc8000fffe1ff */
[----:B------:R-:W-:Y:S02]  /*08d0*/  USHF.L.U32 UR5, UR4, 0xb, URZ ;  /* 0x0000000b04057899 */ /* 0x000fe400080006ff */
[----:B------:R-:W-:Y:S01]  /*08e0*/  USHF.L.U32 UR4, UR4, 0x1, URZ ;  /* 0x0000000104047899 */ /* 0x000fe200080006ff */
[----:B------:R-:W1:Y:S11]  /*08f0*/  FENCE.VIEW.ASYNC.S ;  /* 0x00000000000073c6 */ /* 0x000e760000000000 */
[----:B-1----:R2:W1:Y:S01]  /*0900*/  SYNCS.EXCH.64 URZ, [UR6+0x80], UR4 ;  /* 0x0000800406ff75b2 */ /* 0x0024620008000100 */
[----:B------:R2:W1:Y:S02]  /*0910*/  SYNCS.EXCH.64 URZ, [UR6+0x88], UR4 ;  /* 0x0000880406ff75b2 */ /* 0x0004640008000100 */
[----:B--2---:R-:W-:Y:S01]  /*0920*/  NOP ;  /* 0x0000000000007918 */ /* 0x004fe20000000000 */
.L_x_11:
[----:B------:R-:W2:Y:S01]  /*0930*/  SHFL.IDX PT, R2, R46, RZ, 0x1f ;  /* 0x00001fff2e027589 */ /* 0x000ea200000e0000 */
[----:B------:R-:W-:Y:S01]  /*0940*/  NOP ;  /* 0x0000000000007918 */ /* 0x000fe20000000000 */
[----:B--2---:R-:W-:-:S13]  /*0950*/  ISETP.NE.AND P0, PT, R2, 0x4, PT ;  /* 0x000000040200780c */ /* 0x004fda0003f05270 */
[----:B------:R-:W-:Y:S05]  /*0960*/  @P0 BRA `(.L_x_12) ;  /* 0x00000000004c0947 */ /* 0x000fea0003800000 */
[----:B-1----:R-:W1:Y:S01]  /*0970*/  S2UR UR6, SR_CgaCtaId ;  /* 0x00000000000679c3 */ /* 0x002e620000008800 */
[----:B------:R-:W-:Y:S01]  /*0980*/  UMOV UR4, 0x1e0 ;  /* 0x000001e000047882 */ /* 0x000fe20000000000 */
[----:B------:R-:W-:Y:S01]  /*0990*/  UMOV UR5, 0x400 ;  /* 0x0000040000057882 */ /* 0x000fe20000000000 */
[----:B------:R-:W-:Y:S01]  /*09a0*/  USEL UR4, UR4, 0x1a0, UP3 ;  /* 0x000001a004047887 */ /* 0x000fe20009800000 */
[----:B------:R-:W-:Y:S01]  /*09b0*/  UMOV UR8, 0x1 ;  /* 0x0000000100087882 */ /* 0x000fe20000000000 */
[----:B------:R-:W-:Y:S01]  /*09c0*/  ELECT P0, URZ, PT ;  /* 0x0000000000ff782f */ /* 0x000fe20003800000 */
[----:B------:R-:W-:-:S04]  /*09d0*/  UIADD3 UR8, UPT, UPT, -UR8, 0x100000, URZ ;  /* 0x0010000008087890 */ /* 0x000fc8000fffe1ff */
[----:B------:R-:W-:Y:S02]  /*09e0*/  USHF.L.U32 UR9, UR8, 0xb, URZ ;  /* 0x0000000b08097899 */ /* 0x000fe400080006ff */
[----:B------:R-:W-:Y:S02]  /*09f0*/  USHF.L.U32 UR8, UR8, 0x1, URZ ;  /* 0x0000000108087899 */ /* 0x000fe400080006ff */
[----:B-1----:R-:W-:Y:S02]  /*0a00*/  ULEA UR6, UR6, UR5, 0x18 ;  /* 0x0000000506067291 */ /* 0x002fe4000f8ec0ff */
[----:B------:R-:W-:-:S04]  /*0a10*/  UIADD3 UR4, UPT, UPT, -UR4, 0x100000, URZ ;  /* 0x0010000004047890 */ /* 0x000fc8000fffe1ff */
[----:B------:R-:W-:Y:S02]  /*0a20*/  USHF.L.U32 UR5, UR4, 0xb, URZ ;  /* 0x0000000b04057899 */ /* 0x000fe400080006ff */
[----:B------:R-:W-:Y:S01]  /*0a30*/  USHF.L.U32 UR4, UR4, 0x1, URZ ;  /* 0x0000000104047899 */ /* 0x000fe200080006ff */
[----:B------:R-:W1:Y:S03]  /*0a40*/  FENCE.VIEW.ASYNC.S ;  /* 0x00000000000073c6 */ /* 0x000e660000000000 */
[----:B-1----:R2:W1:Y:S08]  /*0a50*/  SYNCS.EXCH.64 URZ, [UR6+0x90], UR8 ;  /* 0x0000900806ff75b2 */ /* 0x0024700008000100 */
[----:B------:R2:W1:Y:S01]  /*0a60*/  SYNCS.EXCH.64 URZ, [UR6+0xa0], UR4 ;  /* 0x0000a00406ff75b2 */ /* 0x0004620008000100 */
[----:B------:R2:W1:Y:S01]  /*0a70*/  SYNCS.EXCH.64 URZ, [UR6+0x98], UR8 ;  /* 0x0000980806ff75b2 */ /* 0x0004620008000100 */
[----:B------:R2:W1:Y:S02]  /*0a80*/  SYNCS.EXCH.64 URZ, [UR6+0xa8], UR4 ;  /* 0x0000a80406ff75b2 */ /* 0x0004640008000100 */
[----:B--2---:R-:W-:Y:S01]  /*0a90*/  NOP ;  /* 0x0000000000007918 */ /* 0x004fe20000000000 */
.L_x_12:
        /* <DEDUP_REMOVED lines=26> */
.L_x_13:
        /* <DEDUP_REMOVED lines=8> */
[----:B------:R-:W-:-:S04]  /*0cc0*/  UIADD3 UR6, UPT, UPT, -UR6, 0x100000, URZ ;  /* 0x0010000006067890 */ /* 0x000fc8000fffe1ff */
[----:B------:R-:W-:Y:S02]  /*0cd0*/  USHF.L.U32 UR7, UR6, 0xb, URZ ;  /* 0x0000000b06077899 */ /* 0x000fe400080006ff */
[----:B------:R-:W-:Y:S02]  /*0ce0*/  USHF.L.U32 UR6, UR6, 0x1, URZ ;  /* 0x0000000106067899 */ /* 0x000fe400080006ff */
[----:B-1----:R-:W-:Y:S01]  /*0cf0*/  ULEA UR4, UR4, UR5, 0x18 ;  /* 0x0000000504047291 */ /* 0x002fe2000f8ec0ff */
[----:B------:R-:W1:Y:S11]  /*0d00*/  FENCE.VIEW.ASYNC.S ;  /* 0x00000000000073c6 */ /* 0x000e760000000000 */
[----:B-1----:R2:W1:Y:S01]  /*0d10*/  SYNCS.EXCH.64 URZ, [UR4+0xf0], UR6 ;  /* 0x0000f00604ff75b2 */ /* 0x0024620008000100 */
[----:B------:R2:W1:Y:S01]  /*0d20*/  SYNCS.EXCH.64 URZ, [UR4+0x100], UR6 ;  /* 0x0001000604ff75b2 */ /* 0x0004620008000100 */
[----:B------:R2:W1:Y:S01]  /*0d30*/  SYNCS.EXCH.64 URZ, [UR4+0xf8], UR6 ;  /* 0x0000f80604ff75b2 */ /* 0x0004620008000100 */
[----:B------:R2:W1:Y:S02]  /*0d40*/  SYNCS.EXCH.64 URZ, [UR4+0x108], UR6 ;  /* 0x0001080604ff75b2 */ /* 0x0004640008000100 */
[----:B--2---:R-:W-:Y:S01]  /*0d50*/  NOP ;  /* 0x0000000000007918 */ /* 0x004fe20000000000 */
.L_x_14:
[----:B-1----:R-:W1:Y:S01]  /*0d60*/  LDCU UR4, c[0x0][0x36c] ;  /* 0x00006d80ff0477ac */ /* 0x002e620008000800 */
[----:B------:R-:W-:Y:S01]  /*0d70*/  ISETP.NE.OR P3, PT, R0, 0x2, !P3 ;  /* 0x000000020000780c */ /* 0x000fe20005f65670 */
[----:B------:R-:W-:Y:S01]  /*0d80*/  NOP ;  /* 0x0000000000007918 */ /* 0x000fe20000000000 */
[----:B------:R-:W-:Y:S01]  /*0d90*/  LOP3.LUT R0, R57, 0x1f, RZ, 0xc0, !PT ;  /* 0x0000001f39007812 */ /* 0x000fe200078ec0ff */
[----:B------:R-:W-:Y:S02]  /*0da0*/  UISETP.NE.AND UP4, UPT, UR18, URZ, UPT ;  /* 0x000000ff1200728c */ /* 0x000fe4000bf85270 */
[----:B-1----:R-:W-:-:S09]  /*0db0*/  UISETP.EQ.U32.AND UP5, UPT, UR4, 0x1, UPT ;  /* 0x000000010400788c */ /* 0x002fd2000bfa2070 */
[----:B------:R-:W-:Y:S05]  /*0dc0*/  BRA.U !UP5, `(.L_x_15) ;  /* 0x000000010d087547 */ /* 0x000fea000b800000 */
[----:B---34-:R-:W-:Y:S01]  /*0dd0*/  UCGABAR_ARV ;  /* 0x00000000000079c7 */ /* 0x018fe20008000000 */
[----:B------:R-:W-:Y:S05]  /*0de0*/  BRA `(.L_x_16) ;  /* 0x0000000000047947 */ /* 0x000fea0003800000 */
.L_x_15:
[----:B---34-:R-:W-:Y:S01]  /*0df0*/  NOP ;  /* 0x0000000000007918 */ /* 0x018fe20000000000 */
.L_x_16:
[----:B------:R-:W1:Y:S01]  /*0e00*/  S2UR UR30, SR_CTAID.X ;  /* 0x00000000001e79c3 */ /* 0x000e620000002500 */
[----:B------:R-:W-:-:S05]  /*0e10*/  CS2R.32 R48, SR_CgaSize ;  /* 0x0000000000307805 */ /* 0x000fca0000008a00 */
[----:B------:R-:W-:-:S05]  /*0e20*/  IMAD R48, R48, -0xa0, RZ ;  /* 0xffffff6030307824 */ /* 0x000fca00078e02ff */
[----:B------:R-:W-:-:S14]  /*0e30*/  R2UR UR5, R48 ;  /* 0x00000000300572ca */ /* 0x000fdc00000e0000 */
[----:B------:R-:W2:Y:S01]  /*0e40*/  LDCU UR5, c[0x0][UR5+0x2b0] ;  /* 0x00005600050577ac */ /* 0x000ea20008000800 */
[----:B------:R-:W-:-:S05]  /*0e50*/  CS2R.32 R48, SR_CgaSize ;  /* 0x0000000000307805 */ /* 0x000fca0000008a00 */
[----:B------:R-:W-:-:S05]  /*0e60*/  IMAD R48, R48, -0xa0, RZ ;  /* 0xffffff6030307824 */ /* 0x000fca00078e02ff */
[----:B------:R-:W-:-:S14]  /*0e70*/  R2UR UR4, R48 ;  /* 0x00000000300472ca */ /* 0x000fdc00000e0000 */
[----:B------:R-:W3:Y:S01]  /*0e80*/  LDCU UR4, c[0x0][UR4+0x2b4] ;  /* 0x00005680040477ac */ /* 0x000ee20008000800 */
[----:B------:R-:W4:Y:S01]  /*0e90*/  S2UR UR31, SR_CTAID.Y ;  /* 0x00000000001f79c3 */ /* 0x000f220000002600 */
[----:B------:R-:W-:-:S05]  /*0ea0*/  CS2R.32 R48, SR_CgaSize ;  /* 0x0000000000307805 */ /* 0x000fca0000008a00 */
[----:B------:R-:W-:-:S05]  /*0eb0*/  IMAD R48, R48, -0xa0, RZ ;  /* 0xffffff6030307824 */ /* 0x000fca00078e02ff */
[----:B------:R-:W-:-:S14]  /*0ec0*/  R2UR UR7, R48 ;  /* 0x00000000300772ca */ /* 0x000fdc00000e0000 */
[----:B------:R-:W3:Y:S01]  /*0ed0*/  LDCU UR7, c[0x0][UR7+0x2a0] ;  /* 0x00005400070777ac */ /* 0x000ee20008000800 */
[----:B------:R-:W-:-:S05]  /*0ee0*/  CS2R.32 R48, SR_CgaSize ;  /* 0x0000000000307805 */ /* 0x000fca0000008a00 */
[----:B------:R-:W-:-:S05]  /*0ef0*/  IMAD R48, R48, -0xa0, RZ ;  /* 0xffffff6030307824 */ /* 0x000fca00078e02ff */
[----:B------:R-:W-:-:S14]  /*0f00*/  R2UR UR8, R48 ;  /* 0x00000000300872ca */ /* 0x000fdc00000e0000 */
[----:B------:R-:W3:Y:S01]  /*0f10*/  LDCU UR8, c[0x0][UR8+0x2a4] ;  /* 0x00005480080877ac */ /* 0x000ee20008000800 */
[----:B------:R-:W3:Y:S01]  /*0f20*/  LDCU UR19, c[0x0][0xb24] ;  /* 0x00016480ff1377ac */ /* 0x000ee20008000800 */
[----:B------:R-:W3:Y:S01]  /*0f30*/  LDCU UR42, c[0x0][0xb24] ;  /* 0x00016480ff2a77ac */ /* 0x000ee20008000800 */
[----:B-1----:R-:W-:Y:S01]  /*0f40*/  I2FP.F32.U32 R3, UR30 ;  /* 0x0000001e00037c45 */ /* 0x002fe20008201000 */
[----:B------:R-:W1:Y:S04]  /*0f50*/  LDCU UR22, c[0x0][0xb30] ;  /* 0x00016600ff1677ac */ /* 0x000e680008000800 */
[----:B--2---:R-:W-:Y:S01]  /*0f60*/  FMUL R3, R3, UR5 ;  /* 0x0000000503037c20 */ /* 0x004fe20008400000 */
[----:B----4-:R-:W-:-:S05]  /*0f70*/  I2FP.F32.U32 R2, UR31 ;  /* 0x0000001f00027c45 */ /* 0x010fca0008201000 */
[----:B------:R-:W2:Y:S01]  /*0f80*/  F2I.U32.TRUNC.NTZ R3, R3 ;  /* 0x0000000300037305 */ /* 0x000ea2000020f000 */
[----:B---3--:R-:W-:-:S07]  /*0f90*/  FMUL R2, R2, UR4 ;  /* 0x0000000402027c20 */ /* 0x008fce0008400000 */
[----:B------:R-:W3:Y:S01]  /*0fa0*/  F2I.U32.TRUNC.NTZ R2, R2 ;  /* 0x0000000200027305 */ /* 0x000ee2000020f000 */
[----:B--2---:R-:W-:Y:S02]  /*0fb0*/  R2UR UR4, R3 ;  /* 0x00000000030472ca */ /* 0x004fe400000e0000 */
[----:B---3--:R-:W-:Y:S02]  /*0fc0*/  R2UR UR6, R2 ;  /* 0x00000000020672ca */ /* 0x008fe400000e0000 */
[----:B------:R-:W-:-:S09]  /*0fd0*/  PRMT R2, RZ, 0x7610, R2 ;  /* 0x00007610ff027816 */ /* 0x000fd20000000002 */
[----:B------:R-:W-:-:S04]  /*0fe0*/  UIADD3 UR5, UPT, UPT, -UR4, URZ, URZ ;  /* 0x000000ff04057290 */ /* 0x000fc8000fffe1ff */
[----:B------:R-:W-:Y:S02]  /*0ff0*/  UIMAD UR5, UR7, UR5, UR30 ;  /* 0x00000005070572a4 */ /* 0x000fe4000f8e021e */
[----:B------:R-:W-:-:S04]  /*1000*/  UIADD3 UR4, UPT, UPT, -UR6, URZ, URZ ;  /* 0x000000ff06047290 */ /* 0x000fc8000fffe1ff */
[----:B------:R-:W-:Y:S01]  /*1010*/  IMAD.U32 R48, RZ, RZ, UR5 ;  /* 0x00000005ff307e24 */ /* 0x000fe2000f8e00ff */
[----:B------:R-:W-:-:S06]  /*1020*/  UIMAD UR4, UR8, UR4, UR31 ;  /* 0x00000004080472a4 */ /* 0x000fcc000f8e021f */
[----:B------:R-:W-:Y:S01]  /*1030*/  IMAD.U32 R47, RZ, RZ, UR4 ;  /* 0x00000004ff2f7e24 */ /* 0x000fe2000f8e00ff */
[----:B-1----:R-:W-:Y:S06]  /*1040*/  BRA.U UP4, `(.L_x_17) ;  /* 0x00000001042c7547 */ /* 0x002fec000b800000 */
[----:B------:R-:W-:Y:S02]  /*1050*/  R2UR UR4, R47 ;  /* 0x000000002f0472ca */ /* 0x000fe400000e0000 */
[----:B------:R-:W-:-:S11]  /*1060*/  R2UR UR6, R48 ;  /* 0x00000000300672ca */ /* 0x000fd600000e0000 */
[----:B------:R-:W-:-:S04]  /*1070*/  UISETP.NE.AND UP0, UPT, UR4, URZ, UPT ;  /* 0x000000ff0400728c */ /* 0x000fc8000bf05270 */
[----:B------:R-:W-:-:S04]  /*1080*/  UISETP.EQ.OR UP0, UPT, UR6, URZ, !UP0 ;  /* 0x000000ff0600728c */ /* 0x000fc8000c702670 */
[----:B------:R-:W-:Y:S02]  /*1090*/  USEL UR5, URZ, 0x1, !UP0 ;  /* 0x00000001ff057887 */ /* 0x000fe4000c000000 */
[----:B------:R-:W-:-:S04]  /*10a0*/  UISETP.NE.AND UP0, UPT, UR4, URZ, UPT ;  /* 0x000000ff0400728c */ /* 0x000fc8000bf05270 */
[----:B------:R-:W-:Y:S02]  /*10b0*/  USEL UR4, URZ, 0x2, UP0 ;  /* 0x00000002ff047887 */ /* 0x000fe40008000000 */
[----:B------:R-:W-:-:S04]  /*10c0*/  UISETP.NE.AND UP0, UPT, UR6, 0x1, UPT ;  /* 0x000000010600788c */ /* 0x000fc8000bf05270 */
[----:B------:R-:W-:-:S04]  /*10d0*/  USEL UR4, UR4, 0x2, UP0 ;  /* 0x0000000204047887 */ /* 0x000fc80008000000 */
[----:B------:R-:W-:-:S06]  /*10e0*/  UIADD3 UR4, UPT, UPT, UR5, UR4, URZ ;  /* 0x0000000405047290 */ /* 0x000fcc000fffe0ff */
[----:B------:R-:W-:-:S07]  /*10f0*/  IMAD.U32 R2, RZ, RZ, UR4 ;  /* 0x00000004ff027e24 */ /* 0x000fce000f8e00ff */
.L_x_17:
[----:B------:R-:W1:Y:S01]  /*1100*/  S2UR UR36, SR_CTAID.Z ;  /* 0x00000000002479c3 */ /* 0x000e620000002700 */
[----:B------:R-:W-:-:S09]  /*1110*/  UISETP.GE.AND UP0, UPT, UR19, 0x1, UPT ;  /* 0x000000011300788c */ /* 0x000fd2000bf06270 */
[----:B------:R-:W-:Y:S05]  /*1120*/  BRA.U !UP0, `(.L_x_18) ;  /* 0x0000000108d47547 */ /* 0x000fea000b800000 */
[----:B------:R-:W2:Y:S01]  /*1130*/  LDCU.128 UR12, c[0x0][0xb10] ;  /* 0x00016200ff0c77ac */ /* 0x000ea20008000c00 */
[----:B------:R-:W3:Y:S01]  /*1140*/  LDCU UR20, c[0x0][0xb0c] ;  /* 0x00016180ff1477ac */ /* 0x000ee20008000800 */
[----:B------:R-:W4:Y:S01]  /*1150*/  LDCU UR6, c[0x0][0x370] ;  /* 0x00006e00ff0677ac */ /* 0x000f220008000800 */
[----:B------:R-:W1:Y:S01]  /*1160*/  LDCU UR7, c[0x0][0x374] ;  /* 0x00006e80ff0777ac */ /* 0x000e620008000800 */
[----:B------:R-:W1:Y:S01]  /*1170*/  LDCU UR21, c[0x0][0xb20] ;  /* 0x00016400ff1577ac */ /* 0x000e620008000800 */
[----:B--2---:R-:W-:Y:S02]  /*1180*/  UIMAD.WIDE.U32 UR4, UR30, UR12, URZ ;  /* 0x0000000c1e0472a5 */ /* 0x004fe4000f8e00ff */
[----:B---3--:R-:W-:Y:S01]  /*1190*/  UISETP.NE.AND UP0, UPT, UR20, 0x1, UPT ;  /* 0x000000011400788c */ /* 0x008fe2000bf05270 */
[----:B------:R-:W2:Y:S01]  /*11a0*/  LDCU.64 UR8, c[0x0][0xb28] ;  /* 0x00016500ff0877ac */ /* 0x000ea20008000a00 */
[----:B----4-:R-:W-:-:S03]  /*11b0*/  UIMAD.WIDE.U32 UR10, UR6, UR12, URZ ;  /* 0x0000000c060a72a5 */ /* 0x010fc6000f8e00ff */
[----:B------:R-:W-:Y:S01]  /*11c0*/  UMOV UR4, UR5 ;  /* 0x0000000500047c82 */ /* 0x000fe20008000000 */
[----:B------:R-:W-:Y:S02]  /*11d0*/  UISETP.NE.AND UP2, UPT, UR19, 0x1, UPT ;  /* 0x000000011300788c */ /* 0x000fe4000bf45270 */
[----:B------:R-:W-:Y:S01]  /*11e0*/  USHF.R.U32.HI UR4, URZ, UR13, UR4 ;  /* 0x0000000dff047299 */ /* 0x000fe20008011604 */
[----:B------:R-:W-:Y:S01]  /*11f0*/  UMOV UR10, UR11 ;  /* 0x0000000b000a7c82 */ /* 0x000fe20008000000 */
[----:B------:R-:W-:Y:S02]  /*1200*/  UIMAD.WIDE.U32 UR16, UR31, UR15, URZ ;  /* 0x0000000f1f1072a5 */ /* 0x000fe4000f8e00ff */
[----:B------:R-:W-:Y:S02]  /*1210*/  USEL UR5, UR30, UR4, !UP0 ;  /* 0x000000041e057287 */ /* 0x000fe4000c000000 */
[----:B------:R-:W-:Y:S02]  /*1220*/  @UP0 USHF.R.U32.HI UR6, URZ, UR13, UR10 ;  /* 0x0000000dff060299 */ /* 0x000fe4000801160a */
[----:B------:R-:W-:-:S02]  /*1230*/  UISETP.NE.AND UP0, UPT, UR14, 0x1, UPT ;  /* 0x000000010e00788c */ /* 0x000fc4000bf05270 */
[----:B-1----:R-:W-:Y:S02]  /*1240*/  UIMAD.WIDE.U32 UR10, UR7, UR15, URZ ;  /* 0x0000000f070a72a5 */ /* 0x002fe4000f8e00ff */
[----:B--2---:R-:W-:Y:S01]  /*1250*/  UIMAD.WIDE.U32 UR12, UR6, UR8, URZ ;  /* 0x00000008060c72a5 */ /* 0x004fe2000f8e00ff */
[----:B------:R-:W-:Y:S02]  /*1260*/  UMOV UR4, UR17 ;  /* 0x0000001100047c82 */ /* 0x000fe40008000000 */
[----:B------:R-:W-:Y:S02]  /*1270*/  USHF.R.U32.HI UR4, URZ, UR21, UR4 ;  /* 0x00000015ff047299 */ /* 0x000fe40008011604 */
[----:B------:R-:W-:Y:S02]  /*1280*/  UMOV UR10, UR11 ;  /* 0x0000000b000a7c82 */ /* 0x000fe40008000000 */
[----:B------:R-:W-:Y:S01]  /*1290*/  UMOV UR12, UR13 ;  /* 0x0000000d000c7c82 */ /* 0x000fe20008000000 */
[----:B------:R-:W-:-:S02]  /*12a0*/  @UP0 USHF.R.U32.HI UR7, URZ, UR21, UR10 ;  /* 0x00000015ff070299 */ /* 0x000fc4000801160a */
[----:B------:R-:W-:Y:S02]  /*12b0*/  USEL UR4, UR31, UR4, !UP0 ;  /* 0x000000041f047287 */ /* 0x000fe4000c000000 */
[----:B------:R-:W-:Y:S02]  /*12c0*/  UIMAD.WIDE.U32 UR10, UR7, UR8, URZ ;  /* 0x00000008070a72a5 */ /* 0x000fe4000f8e00ff */
[----:B------:R-:W-:Y:S02]  /*12d0*/  @UP2 USHF.R.U32.HI UR6, URZ, UR9, UR12 ;  /* 0x00000009ff062299 */ /* 0x000fe4000801160c */
[----:B------:R-:W-:-:S03]  /*12e0*/  UIMAD.WIDE.U32 UR12, UR4, UR8, URZ ;  /* 0x00000008040c72a5 */ /* 0x000fc6000f8e00ff */
[----:B------:R-:W-:Y:S02]  /*12f0*/  UMOV UR10, UR11 ;  /* 0x0000000b000a7c82 */ /* 0x000fe40008000000 */
[----:B------:R-:W-:Y:S02]  /*1300*/  @UP2 USHF.R.U32.HI UR7, URZ, UR9, UR10 ;  /* 0x00000009ff072299 */ /* 0x000fe4000801160a */
[----:B------:R-:W-:Y:S02]  /*1310*/  UIMAD UR10, UR6, UR19, URZ ;  /* 0x00000013060a72a4 */ /* 0x000fe4000f8e02ff */
[----:B------:R-:W-:-:S04]  /*1320*/  UIMAD UR7, UR7, UR19, URZ ;  /* 0x00000013070772a4 */ /* 0x000fc8000f8e02ff */
[----:B------:R-:W-:-:S03]  /*1330*/  UISETP.GE.AND UP0, UPT, UR4, UR7, UPT ;  /* 0x000000070400728c */ /* 0x000fc6000bf06270 */
[----:B------:R-:W-:Y:S01]  /*1340*/  UMOV UR7, UR13 ;  /* 0x0000000d00077c82 */ /* 0x000fe20008000000 */
[----:B------:R-:W-:Y:S02]  /*1350*/  UISETP.GE.OR UP0, UPT, UR5, UR10, UP0 ;  /* 0x0000000a0500728c */ /* 0x000fe40008706670 */
[----:B------:R-:W-:Y:S02]  /*1360*/  UIMAD.WIDE.U32 UR10, UR5, UR8, URZ ;  /* 0x00000008050a72a5 */ /* 0x000fe4000f8e00ff */
[----:B------:R-:W-:Y:S02]  /*1370*/  USHF.R.U32.HI UR7, URZ, UR9, UR7 ;  /* 0x00000009ff077299 */ /* 0x000fe40008011607 */
[----:B------:R-:W-:Y:S02]  /*1380*/  UIADD3 UR10, UPT, UPT, -UR4, URZ, URZ ;  /* 0x000000ff040a7290 */ /* 0x000fe4000fffe1ff */
[----:B------:R-:W-:Y:S02]  /*1390*/  USEL UR7, UR4, UR7, !UP2 ;  /* 0x0000000704077287 */ /* 0x000fe4000d000000 */
[----:B------:R-:W-:Y:S01]  /*13a0*/  UIMAD UR10, UR14, UR10, UR31 ;  /* 0x0000000a0e0a72a4 */ /* 0x000fe2000f8e021f */
[----:B------:R-:W-:Y:S01]  /*13b0*/  @!UP0 UMOV UR8, UR11 ;  /* 0x0000000b00088c82 */ /* 0x000fe20008000000 */
[----:B------:R-:W-:-:S02]  /*13c0*/  UIADD3 UR11, UPT, UPT, -UR5, URZ, URZ ;  /* 0x000000ff050b7290 */ /* 0x000fc4000fffe1ff */
[----:B------:R-:W-:Y:S02]  /*13d0*/  @!UP0 USHF.R.U32.HI UR8, URZ, UR9, UR8 ;  /* 0x00000009ff088299 */ /* 0x000fe40008011608 */
[----:B------:R-:W-:Y:S02]  /*13e0*/  UIADD3 UR9, UPT, UPT, -UR7, URZ, URZ ;  /* 0x000000ff07097290 */ /* 0x000fe4000fffe1ff */
[----:B------:R-:W-:Y:S02]  /*13f0*/  @!UP0 USEL UR8, UR5, UR8, !UP2 ;  /* 0x0000000805088287 */ /* 0x000fe4000d000000 */
[----:B------:R-:W-:Y:S02]  /*1400*/  UIMAD UR9, UR19, UR9, UR4 ;  /* 0x00000009130972a4 */ /* 0x000fe4000f8e0204 */
[----:B------:R-:W-:Y:S02]  /*1410*/  @!UP0 UIADD3 UR7, UPT, UPT, UR7, -UR8, URZ ;  /* 0x8000000807078290 */ /* 0x000fe4000fffe0ff */
[----:B------:R-:W-:-:S02]  /*1420*/  @!UP0 UIMAD UR6, UR9, UR6, UR8 ;  /* 0x00000006090682a4 */ /* 0x000fc4000f8e0208 */
[----:B------:R-:W-:Y:S02]  /*1430*/  @!UP0 UIMAD UR4, UR7, UR19, UR5 ;  /* 0x00000013070482a4 */ /* 0x000fe4000f8e0205 */
[----:B------:R-:W-:Y:S02]  /*1440*/  UIMAD UR30, UR20, UR11, UR30 ;  /* 0x0000000b141e72a4 */ /* 0x000fe4000f8e021e */
[----:B------:R-:W-:Y:S01]  /*1450*/  UIMAD UR31, UR4, UR14, UR10 ;  /* 0x0000000e041f72a4 */ /* 0x000fe2000f8e020a */
[----:B------:R-:W-:Y:S02]  /*1460*/  @!UP0 UMOV UR5, UR6 ;  /* 0x0000000600058c82 */ /* 0x000fe40008000000 */
[----:B------:R-:W-:-:S12]  /*1470*/  UIMAD UR30, UR5, UR20, UR30 ;  /* 0x00000014051e72a4 */ /* 0x000fd8000f8e021e */
.L_x_18:
[----:B------:R-:W-:-:S09]  /*1480*/  UISETP.NE.AND UP0, UPT, UR22, 0x1, UPT ;  /* 0x000000011600788c */ /* 0x000fd2000bf05270 */
[----:B------:R-:W-:Y:S05]  /*1490*/  BRA.U UP0, `(.L_x_19) ;  /* 0x0000000100407547 */ /* 0x000fea000b800000 */
[----:B------:R-:W2:Y:S01]  /*14a0*/  LDCU.128 UR8, c[0x0][0xb10] ;  /* 0x00016200ff0877ac */ /* 0x000ea20008000c00 */
[----:B------:R-:W3:Y:S01]  /*14b0*/  LDCU UR12, c[0x0][0xb0c] ;  /* 0x00016180ff0c77ac */ /* 0x000ee20008000800 */
[----:B------:R-:W4:Y:S01]  /*14c0*/  LDCU UR13, c[0x0][0xb20] ;  /* 0x00016400ff0d77ac */ /* 0x000f220008000800 */
[----:B--2---:R-:W-:Y:S02]  /*14d0*/  UIMAD.WIDE.U32 UR4, UR30, UR8, URZ ;  /* 0x000000081e0472a5 */ /* 0x004fe4000f8e00ff */
[----:B------:R-:W-:Y:S02]  /*14e0*/  UIMAD.WIDE.U32 UR6, UR31, UR11, URZ ;  /* 0x0000000b1f0672a5 */ /* 0x000fe4000f8e00ff */
[----:B---3--:R-:W-:Y:S02]  /*14f0*/  UISETP.NE.AND UP0, UPT, UR12, 0x1, UPT ;  /* 0x000000010c00788c */ /* 0x008fe4000bf05270 */
[----:B------:R-:W-:-:S03]  /*1500*/  USHF.R.U32.HI UR5, URZ, UR9, UR5 ;  /* 0x00000009ff057299 */ /* 0x000fc60008011605 */
[----:B------:R-:W-:Y:S01]  /*1510*/  UMOV UR4, UR7 ;  /* 0x0000000700047c82 */ /* 0x000fe20008000000 */
[----:B------:R-:W-:Y:S02]  /*1520*/  USEL UR5, UR30, UR5, !UP0 ;  /* 0x000000051e057287 */ /* 0x000fe4000c000000 */
[----:B------:R-:W-:Y:S02]  /*1530*/  UISETP.NE.AND UP0, UPT, UR10, 0x1, UPT ;  /* 0x000000010a00788c */ /* 0x000fe4000bf05270 */
[----:B----4-:R-:W-:-:S04]  /*1540*/  USHF.R.U32.HI UR4, URZ, UR13, UR4 ;  /* 0x0000000dff047299 */ /* 0x010fc80008011604 */
[----:B------:R-:W-:-:S04]  /*1550*/  USEL UR4, UR31, UR4, !UP0 ;  /* 0x000000041f047287 */ /* 0x000fc8000c000000 */
[----:B------:R-:W-:Y:S02]  /*1560*/  UIADD3 UR6, UPT, UPT, UR5, -UR4, URZ ;  /* 0x8000000405067290 */ /* 0x000fe4000fffe0ff */
[----:B------:R-:W-:Y:S02]  /*1570*/  UIADD3 UR4, UPT, UPT, -UR5, UR4, URZ ;  /* 0x0000000405047290 */ /* 0x000fe4000fffe1ff */
[----:B------:R-:W-:Y:S02]  /*1580*/  UIMAD UR31, UR6, UR10, UR31 ;  /* 0x0000000a061f72a4 */ /* 0x000fe4000f8e021f */
[----:B------:R-:W-:-:S12]  /*1590*/  UIMAD UR30, UR4, UR12, UR30 ;  /* 0x0000000c041e72a4 */ /* 0x000fd8000f8e021e */
.L_x_19:
[----:B------:R-:W-:Y:S01]  /*15a0*/  UISETP.NE.AND UP0, UPT, UR18, 0x2, UPT ;  /* 0x000000021200788c */ /* 0x000fe2000bf05270 */
[----:B------:R-:W-:Y:S09]  /*15b0*/  BRA.U !UP5, `(.L_x_20) ;  /* 0x000000010d0c7547 */ /* 0x000ff2000b800000 */
[----:B------:R-:W-:Y:S01]  /*15c0*/  UCGABAR_WAIT ;  /* 0x0000000000007dc7 */ /* 0x000fe20008000000 */
[----:B------:R-:W-:Y:S01]  /*15d0*/  CCTL.IVALL ;  /* 0x00000000ff00798f */ /* 0x000fe20002000000 */
[----:B------:R-:W-:Y:S05]  /*15e0*/  BRA `(.L_x_21) ;  /* 0x0000000000047947 */ /* 0x000fea0003800000 */
.L_x_20:
[----:B------:R-:W-:Y:S06]  /*15f0*/  BAR.SYNC.DEFER_BLOCKING 0x0 ;  /* 0x0000000000007b1d */ /* 0x000fec0000010000 */
.L_x_21:
[----:B------:R-:W-:Y:S05]  /*1600*/  BRA.U UP0, `(.L_x_22) ;  /* 0x0000001100c87547 */ /* 0x000fea000b800000 */
[----:B------:R-:W2:Y:S01]  /*1610*/  LDCU UR6, c[0x0][0x38c] ;  /* 0x00007180ff0677ac */ /* 0x000ea20008000800 */
[----:B------:R-:W3:Y:S01]  /*1620*/  S2UR UR7, SR_CgaCtaId ;  /* 0x00000000000779c3 */ /* 0x000ee20000008800 */
[----:B------:R-:W-:Y:S01]  /*1630*/  PLOP3.LUT P1, PT, PT, PT, UP3, 0x80, 0x8 ;  /* 0x000000000008781c */ /* 0x000fe20003f2f038 */
[----:B------:R-:W-:Y:S01]  /*1640*/  IMAD.MOV.U32 R12, RZ, RZ, 0x1 ;  /* 0x00000001ff0c7424 */ /* 0x000fe200078e00ff */
[----:B------:R-:W-:Y:S01]  /*1650*/  UMOV UR13, 0x400 ;  /* 0x00000400000d7882 */ /* 0x000fe20000000000 */
[----:B------:R-:W-:Y:S01]  /*1660*/  UISETP.NE.AND UP1, UPT, UR18, URZ, UPT ;  /* 0x000000ff1200728c */ /* 0x000fe2000bf25270 */
[----:B------:R-:W-:Y:S01]  /*1670*/  ISETP.EQ.OR P2, PT, R0, RZ, P3 ;  /* 0x000000ff0000720c */ /* 0x000fe20001f42670 */
[----:B------:R-:W-:Y:S01]  /*1680*/  USEL UR24, URZ, 0x1, UP6 ;  /* 0x00000001ff187887 */ /* 0x000fe2000b000000 */
[----:B------:R-:W-:Y:S02]  /*1690*/  PLOP3.LUT P1, PT, P1, PT, PT, 0x8, 0x80 ;  /* 0x000000000080781c */ /* 0x000fe40000f2e170 */
[----:B------:R-:W-:Y:S01]  /*16a0*/  CS2R R10, SRZ ;  /* 0x00000000000a7805 */ /* 0x000fe2000001ff00 */
[----:B------:R-:W-:Y:S01]  /*16b0*/  IMAD.MOV.U32 R9, RZ, RZ, RZ ;  /* 0x000000ffff097224 */ /* 0x000fe200078e00ff */
[----:B------:R-:W4:Y:S01]  /*16c0*/  LDCU UR39, c[0x0][0x370] ;  /* 0x00006e00ff2777ac */ /* 0x000f220008000800 */
[----:B------:R-:W-:Y:S01]  /*16d0*/  IMAD.MOV.U32 R8, RZ, RZ, 0x1 ;  /* 0x00000001ff087424 */ /* 0x000fe200078e00ff */
[----:B------:R-:W1:Y:S01]  /*16e0*/  LDCU.64 UR28, c[0x0][0x348] ;  /* 0x00006900ff1c77ac */ /* 0x000e620008000a00 */
[----:B--2---:R-:W-:-:S02]  /*16f0*/  UIADD3 UR5, UPT, UPT, UR6, 0x3f, URZ ;  /* 0x0000003f06057890 */ /* 0x004fc4000fffe0ff */
[----:B------:R-:W-:Y:S02]  /*1700*/  UIADD3 UR45, UPT, UPT, UR6, 0x7e, URZ ;  /* 0x0000007e062d7890 */ /* 0x000fe4000fffe0ff */
[----:B------:R-:W-:Y:S02]  /*1710*/  USHF.R.S32.HI UR4, URZ, 0x1f, UR5 ;  /* 0x0000001fff047899 */ /* 0x000fe40008011405 */
[----:B---3--:R-:W-:Y:S02]  /*1720*/  USHF.L.U32 UR25, UR7, 0xd, URZ ;  /* 0x0000000d07197899 */ /* 0x008fe400080006ff */
[----:B------:R-:W-:Y:S02]  /*1730*/  ULEA.HI UR4, UR4, UR5, URZ, 0x6 ;  /* 0x0000000504047291 */ /* 0x000fe4000f8f30ff */
[----:B------:R-:W-:Y:S02]  /*1740*/  UIADD3 UR5, UPT, UPT, UR6, -0x1, URZ ;  /* 0xffffffff06057890 */ /* 0x000fe4000fffe0ff */
[----:B------:R-:W-:-:S02]  /*1750*/  USHF.R.S32.HI UR41, URZ, 0x6, UR4 ;  /* 0x00000006ff297899 */ /* 0x000fc40008011404 */
[----:B------:R-:W-:Y:S02]  /*1760*/  UISETP.GE.U32.AND UP2, UPT, UR5, -0x7f, UPT ;  /* 0xffffff810500788c */ /* 0x000fe4000bf46070 */
[----:B------:R-:W-:Y:S02]  /*1770*/  UISETP.LT.U32.AND UP0, UPT, UR41, 0x4, UPT ;  /* 0x000000042900788c */ /* 0x000fe4000bf01070 */
[----:B------:R-:W-:Y:S02]  /*1780*/  USHF.L.U32 UR44, UR7, 0x6, URZ ;  /* 0x00000006072c7899 */ /* 0x000fe400080006ff */
[----:B------:R-:W-:Y:S02]  /*1790*/  USEL UR40, UR41, 0x4, UP0 ;  /* 0x0000000429287887 */ /* 0x000fe40008000000 */
[----:B------:R-:W-:Y:S02]  /*17a0*/  ULOP3.LUT UR25, UR25, 0x2000, URZ, 0xc0, !UPT ;  /* 0x0000200019197892 */ /* 0x000fe4000f8ec0ff */
[----:B------:R-:W-:-:S02]  /*17b0*/  UIADD3 UR21, UPT, UPT, UR40, -0x1, URZ ;  /* 0xffffffff28157890 */ /* 0x000fc4000fffe0ff */
[----:B------:R-:W-:Y:S02]  /*17c0*/  ULEA UR13, UR7, UR13, 0x18 ;  /* 0x0000000d070d7291 */ /* 0x000fe4000f8ec0ff */
[----:B------:R-:W-:Y:S01]  /*17d0*/  @UP2 UIADD3 UR21, UPT, UPT, UR40, URZ, URZ ;  /* 0x000000ff28152290 */ /* 0x000fe2000fffe0ff */
[----:B------:R-:W2:Y:S01]  /*17e0*/  LDCU UR38, c[0x0][0x374] ;  /* 0x00006e80ff2677ac */ /* 0x000ea20008000800 */
[----:B------:R-:W-:Y:S02]  /*17f0*/  ULOP3.LUT UR44, UR44, 0x40, URZ, 0xc0, !UPT ;  /* 0x000000402c2c7892 */ /* 0x000fe4000f8ec0ff */
[----:B------:R-:W-:Y:S02]  /*1800*/  USEL UR24, UR24, 0x2, UP1 ;  /* 0x0000000218187887 */ /* 0x000fe40008800000 */
[----:B------:R-:W-:Y:S02]  /*1810*/  UIADD3 UR25, UPT, UPT, UR13, 0xc400, UR25 ;  /* 0x0000c4000d197890 */ /* 0x000fe4000fffe019 */
[----:B------:R-:W-:-:S02]  /*1820*/  UIADD3 UR43, UPT, UPT, UR41, -UR40, URZ ;  /* 0x80000028292b7290 */ /* 0x000fc4000fffe0ff */
[----:B------:R-:W-:Y:S01]  /*1830*/  UIADD3 UR21, UPT, UPT, UR21, 0x1, URZ ;  /* 0x0000000115157890 */ /* 0x000fe2000fffe0ff */
[----:B-1--4-:R-:W-:-:S11]  /*1840*/  UMOV UR5, URZ ;  /* 0x000000ff00057c82 */ /* 0x012fd60008000000 */
.L_x_42:
[----:B------:R-:W1:Y:S02]  /*1850*/  S2UR UR4, SR_CgaCtaId ;  /* 0x00000000000479c3 */ /* 0x000e640000008800 */
[----:B-1----:R-:W-:-:S09]  /*1860*/  UISETP.NE.AND UP0, UPT, UR4, URZ, UPT ;  /* 0x000000ff0400728c */ /* 0x002fd2000bf05270 */
[----:B------:R-:W-:Y:S05]  /*1870*/  BRA.U UP0, `(.L_x_23) ;  /* 0x0000000100287547 */ /* 0x000fea000b800000 */
[----:B------:R-:W-:Y:S02]  /*1880*/  LEA R0, R9, UR13, 0x3 ;  /* 0x0000000d09007c11 */ /* 0x000fe4000f8e18ff */
[----:B------:R-:W-:-:S04]  /*1890*/  SHF.L.U32 R2, R8, 0x1f, RZ ;  /* 0x0000001f08027819 */ /* 0x000fc800000006ff */
[----:B------:R-:W1:Y:S02]  /*18a0*/  SYNCS.PHASECHK.TRANS64.TRYWAIT P0, [R0+URZ+0x100], R2 ;  /* 0x00010002000075a7 */ /* 0x000e6400080011ff */
[----:B-1----:R-:W-:Y:S05]  /*18b0*/  @!P0 BRA `(.L_x_24) ;  /* 0x0000006c00548947 */ /* 0x002fea0003800000 */
.L_x_138:
[----:B------:R-:W-:Y:S01]  /*18c0*/  VIADD R9, R9, 0x1 ;  /* 0x0000000109097836 */ /* 0x000fe20000000000 */
[----:B------:R1:W-:Y:S04]  /*18d0*/  SYNCS.ARRIVE.TRANS64.A1T0 RZ, [R0+URZ+0xf0], RZ ;  /* 0x0000f0ff00ff79a7 */ /* 0x0003e800081000ff */
[----:B------:R-:W-:-:S04]  /*18e0*/  ISETP.NE.AND P0, PT, R9, 0x2, PT ;  /* 0x000000020900780c */ /* 0x000fc80003f05270 */
[----:B------:R-:W-:Y:S02]  /*18f0*/  SEL R9, R9, RZ, P0 ;  /* 0x000000ff09097207 */ /* 0x000fe40000000000 */
[----:B-1----:R-:W-:-:S04]  /*1900*/  SEL R0, RZ, 0x1, P0 ;  /* 0x00000001ff007807 */ /* 0x002fc80000000000 */
[----:B------:R-:W-:-:S07]  /*1910*/  LOP3.LUT R8, R8, R0, RZ, 0x3c, !PT ;  /* 0x0000000008087212 */ /* 0x000fce00078e3cff */
.L_x_23:
[----:B------:R-:W-:Y:S01]  /*1920*/  ULEA UR4, UR5, UR13, 0x3 ;  /* 0x0000000d05047291 */ /* 0x000fe2000f8e18ff */
[----:B------:R-:W-:Y:S01]  /*1930*/  SHF.L.U32 R0, R12, 0x1f, RZ ;  /* 0x0000001f0c007819 */ /* 0x000fe200000006ff */
[----:B------:R-:W-:Y:S02]  /*1940*/  UISETP.GE.U32.AND UP0, UPT, UR45, 0x7f, UPT ;  /* 0x0000007f2d00788c */ /* 0x000fe4000bf06070 */
[----:B------:R-:W-:Y:S02]  /*1950*/  USHF.L.U32 UR35, UR30, 0x6, URZ ;  /* 0x000000061e237899 */ /* 0x000fe400080006ff */
[----:B------:R-:W-:Y:S01]  /*1960*/  ULEA UR19, UR31, UR44, 0x7 ;  /* 0x0000002c1f137291 */ /* 0x000fe2000f8e38ff */
[----:B------:R-:W-:Y:S02]  /*1970*/  UMOV UR6, URZ ;  /* 0x000000ff00067c82 */ /* 0x000fe40008000000 */
[----:B------:R1:W3:Y:S02]  /*1980*/  SYNCS.PHASECHK.TRANS64.TRYWAIT P0, [UR4+0x20], R0 ;  /* 0x00002000ff0075a7 */ /* 0x0002e40008001104 */
[----:B------:R-:W-:Y:S07]  /*1990*/  BRA.U !UP0, `(.L_x_25) ;  /* 0x0000000108b87547 */ /* 0x000fee000b800000 */
[----:B------:R-:W-:Y:S01]  /*19a0*/  UMOV UR10, URZ ;  /* 0x000000ff000a7c82 */ /* 0x000fe20008000000 */
[----:B------:R-:W-:-:S05]  /*19b0*/  UMOV UR4, UR5 ;  /* 0x0000000500047c82 */ /* 0x000fca0008000000 */
.L_x_31:
[----:B------:R-:W-:Y:S01]  /*19c0*/  ULEA UR33, UR4, UR13, 0x3 ;  /* 0x0000000d04217291 */ /* 0x000fe2000f8e18ff */
[----:B---3--:R-:W-:Y:S01]  /*19d0*/  @!P3 MOV R2, 0x6000 ;  /* 0x000060000002b802 */ /* 0x008fe20000000f00 */
[----:B-1-34-:R-:W-:Y:S10]  /*19e0*/  @P0 BRA `(.L_x_26) ;  /* 0x00000000000c0947 */ /* 0x01aff40003800000 */
[----:B------:R-:W-:-:S04]  /*19f0*/  SHF.L.U32 R3, R12, 0x1f, RZ ;  /* 0x0000001f0c037819 */ /* 0x000fc800000006ff */
[----:B------:R-:W3:Y:S02]  /*1a00*/  SYNCS.PHASECHK.TRANS64.TRYWAIT P0, [UR33+0x20], R3 ;  /* 0x00002003ff0075a7 */ /* 0x000ee40008001121 */
[----:B---3--:R-:W-:Y:S05]  /*1a10*/  @!P0 BRA `(.L_x_27) ;  /* 0x0000006c00108947 */ /* 0x008fea0003800000 */
.L_x_26:
[----:B------:R3:W-:Y:S01]  /*1a20*/  @!P3 SYNCS.ARRIVE.TRANS64 RZ, [UR33], R2 ;  /* 0x00000002ffffb9a7 */ /* 0x0007e20008000021 */
[----:B------:R-:W-:-:S04]  /*1a30*/  ULOP3.LUT UR5, UR24, 0x2, URZ, 0xfc, !UPT ;  /* 0x0000000218057892 */ /* 0x000fc8000f8efcff */
[----:B------:R-:W-:-:S09]  /*1a40*/  UISETP.NE.AND UP0, UPT, UR5, 0x2, UPT ;  /* 0x000000020500788c */ /* 0x000fd2000bf05270 */
[----:B------:R-:W-:Y:S05]  /*1a50*/  BRA.U UP0, `(.L_x_28) ;  /* 0x0000000100047547 */ /* 0x000fea000b800000 */
[----:B--2---:R-:W-:Y:S05]  /*1a60*/  BPT.TRAP 0x1 ;  /* 0x000000040000795c */ /* 0x004fea0000300000 */
.L_x_28:
[----:B------:R-:W-:Y:S04]  /*1a70*/  BSSY.RECONVERGENT B0, `(.L_x_29) ;  /* 0x0000003000007945 */ /* 0x000fe80003800200 */
[----:B------:R-:W-:Y:S05]  /*1a80*/  @P2 BRA `(.L_x_30) ;  /* 0x0000000000042947 */ /* 0x000fea0003800000 */
[----:B--2---:R-:W-:Y:S05]  /*1a90*/  BPT.TRAP 0x1 ;  /* 0x000000040000795c */ /* 0x004fea0000300000 */
.L_x_30:
[----:B--2---:R-:W-:Y:S05]  /*1aa0*/  BSYNC.RECONVERGENT B0 ;  /* 0x0000000000007941 */ /* 0x004fea0003800200 */
.L_x_29:
[----:B------:R-:W-:Y:S02]  /*1ab0*/  UIADD3 UR5, UPT, UPT, UR4, 0x1, URZ ;  /* 0x0000000104057890 */ /* 0x000fe4000fffe0ff */
[----:B------:R-:W-:Y:S02]  /*1ac0*/  USHF.L.U32 UR34, UR10, 0x6, URZ ;  /* 0x000000060a227899 */ /* 0x000fe400080006ff */
[----:B------:R-:W-:Y:S02]  /*1ad0*/  UISETP.NE.AND UP0, UPT, UR5, 0x4, UPT ;  /* 0x000000040500788c */ /* 0x000fe4000bf05270 */
[----:B------:R-:W-:Y:S02]  /*1ae0*/  UIADD3 UR10, UPT, UPT, UR10, 0x1, URZ ;  /* 0x000000010a0a7890 */ /* 0x000fe4000fffe0ff */
[----:B------:R-:W-:Y:S02]  /*1af0*/  USEL UR7, URZ, 0x1, UP0 ;  /* 0x00000001ff077887 */ /* 0x000fe40008000000 */
[----:B------:R-:W-:-:S02]  /*1b00*/  USEL UR5, UR5, URZ, UP0 ;  /* 0x000000ff05057287 */ /* 0x000fc40008000000 */
[----:B------:R-:W-:Y:S02]  /*1b10*/  ULEA UR32, UR4, UR13, 0xd ;  /* 0x0000000d04207291 */ /* 0x000fe4000f8e68ff */
[----:B------:R-:W-:Y:S01]  /*1b20*/  ULEA UR6, UR5, UR13, 0x3 ;  /* 0x0000000d05067291 */ /* 0x000fe2000f8e18ff */
[----:B------:R-:W-:Y:S01]  /*1b30*/  LOP3.LUT R12, R12, UR7, RZ, 0x3c, !PT ;  /* 0x000000070c0c7c12 */ /* 0x000fe2000f8e3cff */
[----:B------:R-:W-:Y:S02]  /*1b40*/  UIADD3 UR8, UP1, UPT, UR28, 0x80, URZ ;  /* 0x000000801c087890 */ /* 0x000fe4000ff3e0ff */
[----:B------:R-:W-:Y:S01]  /*1b50*/  UIADD3 UR32, UPT, UPT, UR32, 0x4400, URZ ;  /* 0x0000440020207890 */ /* 0x000fe2000fffe0ff */
[----:B-1----:R-:W-:Y:S01]  /*1b60*/  SHF.L.U32 R0, R12, 0x1f, RZ ;  /* 0x0000001f0c007819 */ /* 0x002fe200000006ff */
[----:B------:R-:W-:Y:S02]  /*1b70*/  UIADD3.X UR9, UPT, UPT, URZ, UR29, URZ, UP1, !UPT ;  /* 0x0000001dff097290 */ /* 0x000fe40008ffe4ff */
[----:B------:R-:W-:Y:S01]  /*1b80*/  ULEA UR16, UR4, UR25, 0xe ;  /* 0x0000001904107291 */ /* 0x000fe2000f8e70ff */
[----:B------:R4:W1:Y:S01]  /*1b90*/  SYNCS.PHASECHK.TRANS64.TRYWAIT P0, [UR6+0x20], R0 ;  /* 0x00002000ff0075a7 */ /* 0x0008620008001106 */
[----:B------:R-:W-:Y:S01]  /*1ba0*/  UIADD3 UR6, UP0, UPT, UR28, 0x180, URZ ;  /* 0x000001801c067890 */ /* 0x000fe2000ff1e0ff */
[----:B------:R-:W-:Y:S01]  /*1bb0*/  UMOV UR14, 0x0 ;  /* 0x00000000000e7882 */ /* 0x000fe20000000000 */
[----:B------:R-:W-:-:S02]  /*1bc0*/  UMOV UR15, 0x10000000 ;  /* 0x10000000000f7882 */ /* 0x000fc40000000000 */
[----:B------:R-:W-:Y:S01]  /*1bd0*/  UIADD3.X UR7, UPT, UPT, URZ, UR29, URZ, UP0, !UPT ;  /* 0x0000001dff077290 */ /* 0x000fe200087fe4ff */
[----:B------:R-:W-:Y:S01]  /*1be0*/  UTMALDG.3D [UR32], [UR8], desc[UR14] ;  /* 0x00000e20080075b4 */ /* 0x000fe20008011000 */
[----:B------:R-:W-:Y:S01]  /*1bf0*/  UISETP.NE.AND UP0, UPT, UR10, UR21, UPT ;  /* 0x000000150a00728c */ /* 0x000fe2000bf05270 */
[----:B------:R-:W-:Y:S01]  /*1c00*/  UMOV UR4, 0x30000 ;  /* 0x0003000000047882 */ /* 0x000fe20000000000 */
[----:B------:R-:W-:Y:S01]  /*1c10*/  UMOV UR20, UR36 ;  /* 0x0000002400147c82 */ /* 0x000fe20008000000 */
[----:B------:R-:W-:Y:S01]  /*1c20*/  UMOV UR17, UR33 ;  /* 0x0000002100117c82 */ /* 0x000fe20008000000 */
[----:B------:R-:W-:-:S03]  /*1c30*/  UMOV UR18, UR34 ;  /* 0x0000002200127c82 */ /* 0x000fc60008000000 */
[----:B------:R2:W-:Y:S02]  /*1c40*/  UTMALDG.3D.MULTICAST [UR16], [UR6], UR4, desc[UR14] ;  /* 0x00000e10060073b4 */ /* 0x0005e40008011804 */
[----:B--2---:R-:W-:Y:S01]  /*1c50*/  UMOV UR6, UR21 ;  /* 0x0000001500067c82 */ /* 0x004fe20008000000 */
[----:B------:R-:W-:Y:S01]  /*1c60*/  UMOV UR4, UR5 ;  /* 0x0000000500047c82 */ /* 0x000fe20008000000 */
[----:B------:R-:W-:Y:S05]  /*1c70*/  BRA.U UP0, `(.L_x_31) ;  /* 0xfffffffd00507547 */ /* 0x000fea000b83ffff */
.L_x_25:
[----:B------:R-:W-:Y:S01]  /*1c80*/  ULEA UR4, UR5, UR13, 0x3 ;  /* 0x0000000d05047291 */ /* 0x000fe2000f8e18ff */
[----:B-1--4-:R-:W-:Y:S01]  /*1c90*/  SHF.L.U32 R0, R12, 0x1f, RZ ;  /* 0x0000001f0c007819 */ /* 0x012fe200000006ff */
[----:B------:R-:W-:Y:S01]  /*1ca0*/  @!P1 SYNCS.ARRIVE.TRANS64.A1T0 RZ, [UR13+0x88], RZ ;  /* 0x000088ffffff99a7 */ /* 0x000fe2000810000d */
[----:B------:R-:W-:-:S06]  /*1cb0*/  UISETP.GT.AND UP0, UPT, UR41, UR40, UPT ;  /* 0x000000282900728c */ /* 0x000fcc000bf04270 */
[----:B---3--:R1:W3:Y:S03]  /*1cc0*/  SYNCS.PHASECHK.TRANS64.TRYWAIT P0, [UR4+0x20], R0 ;  /* 0x00002000ff0075a7 */ /* 0x0082e60008001104 */
[----:B------:R-:W-:Y:S05]  /*1cd0*/  BRA.U !UP0, `(.L_x_32) ;  /* 0x0000000108bc7547 */ /* 0x000fea000b800000 */
[----:B------:R-:W-:Y:S01]  /*1ce0*/  UIADD3 UR26, UPT, UPT, UR43, UR6, URZ ;  /* 0x000000062b1a7290 */ /* 0x000fe2000fffe0ff */
[----:B------:R-:W-:-:S11]  /*1cf0*/  UMOV UR4, UR5 ;  /* 0x0000000500047c82 */ /* 0x000fd60008000000 */
.L_x_38:
[----:B------:R-:W-:Y:S01]  /*1d00*/  ULEA UR9, UR4, UR13, 0x3 ;  /* 0x0000000d04097291 */ /* 0x000fe2000f8e18ff */
[----:B---3--:R-:W-:Y:S01]  /*1d10*/  @!P3 MOV R2, 0x6000 ;  /* 0x000060000002b802 */ /* 0x008fe20000000f00 */
[----:B-1-3--:R-:W-:Y:S10]  /*1d20*/  @P0 BRA `(.L_x_33) ;  /* 0x00000000000c0947 */ /* 0x00aff40003800000 */
[----:B------:R-:W-:-:S04]  /*1d30*/  SHF.L.U32 R3, R12, 0x1f, RZ ;  /* 0x0000001f0c037819 */ /* 0x000fc800000006ff */
[----:B------:R-:W3:Y:S02]  /*1d40*/  SYNCS.PHASECHK.TRANS64.TRYWAIT P0, [UR9+0x20], R3 ;  /* 0x00002003ff0075a7 */ /* 0x000ee40008001109 */
[----:B---3--:R-:W-:Y:S05]  /*1d50*/  @!P0 BRA `(.L_x_34) ;  /* 0x0000006800588947 */ /* 0x008fea0003800000 */
.L_x_33:
[----:B------:R3:W-:Y:S01]  /*1d60*/  @!P3 SYNCS.ARRIVE.TRANS64 RZ, [UR9], R2 ;  /* 0x00000002ffffb9a7 */ /* 0x0007e20008000009 */
[----:B------:R-:W-:-:S04]  /*1d70*/  ULOP3.LUT UR5, UR24, 0x2, URZ, 0xfc, !UPT ;  /* 0x0000000218057892 */ /* 0x000fc8000f8efcff */
[----:B------:R-:W-:-:S09]  /*1d80*/  UISETP.NE.AND UP0, UPT, UR5, 0x2, UPT ;  /* 0x000000020500788c */ /* 0x000fd2000bf05270 */
[----:B------:R-:W-:Y:S05]  /*1d90*/  BRA.U UP0, `(.L_x_35) ;  /* 0x0000000100047547 */ /* 0x000fea000b800000 */
[----:B--2---:R-:W-:Y:S05]  /*1da0*/  BPT.TRAP 0x1 ;  /* 0x000000040000795c */ /* 0x004fea0000300000 */
.L_x_35:
[----:B------:R-:W-:Y:S04]  /*1db0*/  BSSY.RECONVERGENT B0, `(.L_x_36) ;  /* 0x0000003000007945 */ /* 0x000fe80003800200 */
[----:B------:R-:W-:Y:S05]  /*1dc0*/  @P2 BRA `(.L_x_37) ;  /* 0x0000000000042947 */ /* 0x000fea0003800000 */
[----:B--2---:R-:W-:Y:S05]  /*1dd0*/  BPT.TRAP 0x1 ;  /* 0x000000040000795c */ /* 0x004fea0000300000 */
.L_x_37:
[----:B--2---:R-:W-:Y:S05]  /*1de0*/  BSYNC.RECONVERGENT B0 ;  /* 0x0000000000007941 */ /* 0x004fea0003800200 */
.L_x_36:
[----:B------:R-:W-:Y:S02]  /*1df0*/  UIADD3 UR5, UPT, UPT, UR4, 0x1, URZ ;  /* 0x0000000104057890 */ /* 0x000fe4000fffe0ff */
[----:B------:R-:W-:Y:S02]  /*1e00*/  UIADD3 UR14, UP1, UPT, UR28, 0x80, URZ ;  /* 0x000000801c0e7890 */ /* 0x000fe4000ff3e0ff */
[----:B------:R-:W-:Y:S02]  /*1e10*/  UISETP.NE.AND UP0, UPT, UR5, 0x4, UPT ;  /* 0x000000040500788c */ /* 0x000fe4000bf05270 */
[----:B------:R-:W-:Y:S02]  /*1e20*/  USHF.L.U32 UR10, UR6, 0x6, URZ ;  /* 0x00000006060a7899 */ /* 0x000fe400080006ff */
[----:B------:R-:W-:Y:S02]  /*1e30*/  USEL UR8, URZ, 0x1, UP0 ;  /* 0x00000001ff087887 */ /* 0x000fe40008000000 */
[----:B------:R-:W-:-:S02]  /*1e40*/  USEL UR5, UR5, URZ, UP0 ;  /* 0x000000ff05057287 */ /* 0x000fc40008000000 */
[----:B------:R-:W-:Y:S02]  /*1e50*/  UIADD3 UR22, UP0, UPT, UR28, 0x180, URZ ;  /* 0x000001801c167890 */ /* 0x000fe4000ff1e0ff */
[----:B------:R-:W-:Y:S01]  /*1e60*/  LOP3.LUT R12, R12, UR8, RZ, 0x3c, !PT ;  /* 0x000000080c0c7c12 */ /* 0x000fe2000f8e3cff */
[----:B------:R-:W-:Y:S02]  /*1e70*/  ULEA UR8, UR4, UR13, 0xd ;  /* 0x0000000d04087291 */ /* 0x000fe4000f8e68ff */
[----:B------:R-:W-:Y:S01]  /*1e80*/  ULEA UR7, UR5, UR13, 0x3 ;  /* 0x0000000d05077291 */ /* 0x000fe2000f8e18ff */
[----:B-1----:R-:W-:Y:S01]  /*1e90*/  SHF.L.U32 R0, R12, 0x1f, RZ ;  /* 0x0000001f0c007819 */ /* 0x002fe200000006ff */
[----:B------:R-:W-:Y:S02]  /*1ea0*/  UIADD3 UR8, UPT, UPT, UR8, 0x4400, URZ ;  /* 0x0000440008087890 */ /* 0x000fe4000fffe0ff */
[----:B------:R-:W-:Y:S02]  /*1eb0*/  UIADD3.X UR15, UPT, UPT, URZ, UR29, URZ, UP1, !UPT ;  /* 0x0000001dff0f7290 */ /* 0x000fe40008ffe4ff */
[----:B------:R-:W-:-:S02]  /*1ec0*/  ULEA UR16, UR4, UR25, 0xe ;  /* 0x0000001904107291 */ /* 0x000fc4000f8e70ff */
[----:B------:R-:W-:Y:S01]  /*1ed0*/  UIADD3.X UR23, UPT, UPT, URZ, UR29, URZ, UP0, !UPT ;  /* 0x0000001dff177290 */ /* 0x000fe200087fe4ff */
[----:B------:R4:W1:Y:S01]  /*1ee0*/  SYNCS.PHASECHK.TRANS64.TRYWAIT P0, [UR7+0x20], R0 ;  /* 0x00002000ff0075a7 */ /* 0x0008620008001107 */
[----:B------:R-:W-:Y:S01]  /*1ef0*/  UMOV UR30, 0x0 ;  /* 0x00000000001e7882 */ /* 0x000fe20000000000 */
[----:B------:R-:W-:Y:S01]  /*1f00*/  UMOV UR31, 0x10000000 ;  /* 0x10000000001f7882 */ /* 0x000fe20000000000 */
[----:B------:R-:W-:Y:S01]  /*1f10*/  UMOV UR11, UR35 ;  /* 0x00000023000b7c82 */ /* 0x000fe20008000000 */
[----:B------:R-:W-:Y:S01]  /*1f20*/  UMOV UR12, UR36 ;  /* 0x00000024000c7c82 */ /* 0x000fe20008000000 */
[----:B------:R-:W-:Y:S01]  /*1f30*/  UMOV UR7, 0x30000 ;  /* 0x0003000000077882 */ /* 0x000fe20000000000 */
[----:B------:R-:W-:Y:S01]  /*1f40*/  UMOV UR20, UR36 ;  /* 0x0000002400147c82 */ /* 0x000fe20008000000 */
[----:B------:R-:W-:Y:S01]  /*1f50*/  UMOV UR17, UR9 ;  /* 0x0000000900117c82 */ /* 0x000fe20008000000 */
[----:B------:R-:W-:Y:S01]  /*1f60*/  UMOV UR18, UR10 ;  /* 0x0000000a00127c82 */ /* 0x000fe20008000000 */
[----:B------:R4:W-:Y:S01]  /*1f70*/  UTMALDG.3D [UR8], [UR14], desc[UR30] ;  /* 0x00001e080e0075b4 */ /* 0x0009e20008011000 */
[----:B------:R-:W-:Y:S01]  /*1f80*/  UIADD3 UR6, UPT, UPT, UR6, 0x1, URZ ;  /* 0x0000000106067890 */ /* 0x000fe2000fffe0ff */
[----:B------:R-:W-:-:S03]  /*1f90*/  UMOV UR4, UR5 ;  /* 0x0000000500047c82 */ /* 0x000fc60008000000 */
[----:B------:R-:W-:Y:S01]  /*1fa0*/  UISETP.NE.AND UP0, UPT, UR6, UR26, UPT ;  /* 0x0000001a0600728c */ /* 0x000fe2000bf05270 */
[----:B------:R4:W-:Y:S08]  /*1fb0*/  UTMALDG.3D.MULTICAST [UR16], [UR22], UR7, desc[UR30] ;  /* 0x00001e10160073b4 */ /* 0x0009f00008011807 */
[----:B----4-:R-:W-:Y:S05]  /*1fc0*/  BRA.U UP0, `(.L_x_38) ;  /* 0xfffffffd004c7547 */ /* 0x010fea000b83ffff */
.L_x_32:
[C---:B------:R-:W-:Y:S01]  /*1fd0*/  LEA R3, R11.reuse, UR13, 0x3 ;  /* 0x0000000d0b037c11 */ /* 0x040fe2000f8e18ff */
[----:B------:R-:W-:Y:S01]  /*1fe0*/  NOP ;  /* 0x0000000000007918 */ /* 0x000fe20000000000 */
[----:B-1----:R-:W-:Y:S02]  /*1ff0*/  SHF.L.U32 R0, R10, 0x1f, RZ ;  /* 0x0000001f0a007819 */ /* 0x002fe400000006ff */
[----:B------:R-:W-:Y:S02]  /*2000*/  LEA R4, R11, UR13, 0x4 ;  /* 0x0000000d0b047c11 */ /* 0x000fe4000f8e20ff */
[----:B---3--:R-:W1:Y:S02]  /*2010*/  SYNCS.PHASECHK.TRANS64.TRYWAIT P0, [R3+URZ+0x90], R0 ;  /* 0x00009000030075a7 */ /* 0x008e6400080011ff */
[----:B-1----:R-:W-:Y:S05]  /*2020*/  @!P0 BRA `(.L_x_39) ;  /* 0x0000006400bc8947 */ /* 0x002fea0003800000 */
.L_x_141:
[----:B------:R-:W3:Y:S01]  /*2030*/  LDS.128 R4, [R4+0x120] ;  /* 0x0001200004047984 */ /* 0x000ee20000000c00 */
[----:B------:R-:W-:Y:S01]  /*2040*/  UISETP.GE.AND UP0, UPT, UR42, 0x1, UPT ;  /* 0x000000012a00788c */ /* 0x000fe2000bf06270 */
[----:B------:R-:W-:Y:S01]  /*2050*/  @!PT LDS RZ, [RZ] ;  /* 0x00000000fffff984 */ /* 0x000fe20000000800 */
[----:B------:R-:W-:Y:S01]  /*2060*/  @!PT LDS RZ, [RZ] ;  /* 0x00000000fffff984 */ /* 0x000fe20000000800 */
[----:B------:R-:W-:Y:S01]  /*2070*/  @!PT LDS RZ, [RZ] ;  /* 0x00000000fffff984 */ /* 0x000fe20000000800 */
[----:B------:R-:W-:Y:S01]  /*2080*/  @!PT LDS RZ, [RZ] ;  /* 0x00000000fffff984 */ /* 0x000fe20000000800 */
[----:B------:R4:W-:Y:S06]  /*2090*/  MEMBAR.ALL.CTA ;  /* 0x0000000000007992 */ /* 0x0009ec0000008000 */
[----:B----4-:R-:W4:Y:S01]  /*20a0*/  FENCE.VIEW.ASYNC.S ;  /* 0x00000000000073c6 */ /* 0x010f220000000000 */
[----:B---3--:R-:W-:-:S13]  /*20b0*/  LOP3.LUT P0, RZ, R6, 0x1, RZ, 0xc0, !PT ;  /* 0x0000000106ff7812 */ /* 0x008fda000780c0ff */
[----:B----4-:R-:W-:Y:S01]  /*20c0*/  VOTEU.ANY UP1, P0 ;  /* 0x0000000000ff7886 */ /* 0x010fe20000020100 */
[----:B------:R-:W-:-:S13]  /*20d0*/  PLOP3.LUT P0, PT, PT, PT, UP1, 0x80, 0x8 ;  /* 0x000000000008781c */ /* 0x000fda0003f0f018 */
[----:B-1----:R-:W-:Y:S02]  /*20e0*/  @P0 LOP3.LUT R0, R5, 0xffff, RZ, 0xc0, !PT ;  /* 0x0000ffff05000812 */ /* 0x002fe400078ec0ff */
[----:B------:R-:W-:Y:S02]  /*20f0*/  @P0 MOV R2, R4 ;  /* 0x0000000400020202 */ /* 0x000fe40000000f00 */
[----:B------:R-:W-:Y:S01]  /*2100*/  @P0 R2UR UR6, R0 ;  /* 0x00000000000602ca */ /* 0x000fe200000e0000 */
[----:B------:R-:W-:Y:S01]  /*2110*/  VIADD R0, R3, 0xa0 ;  /* 0x000000a003007836 */ /* 0x000fe20000000000 */
[----:B------:R-:W-:Y:S02]  /*2120*/  @P0 SHF.R.U32.HI R4, RZ, 0x10, R5 ;  /* 0x00000010ff040819 */ /* 0x000fe40000011605 */
[----:B------:R-:W-:Y:S02]  /*2130*/  @P0 R2UR UR7, R2 ;  /* 0x00000000020702ca */ /* 0x000fe400000e0000 */
[----:B------:R-:W-:-:S02]  /*2140*/  PRMT R0, RZ, 0x654, R0 ;  /* 0x00000654ff007816 */ /* 0x000fc40000000000 */
[----:B------:R-:W-:Y:S02]  /*2150*/  @P0 R2UR UR4, R4 ;  /* 0x00000000040402ca */ /* 0x000fe400000e0000 */
[----:B------:R1:W-:Y:S03]  /*2160*/  SYNCS.ARRIVE.TRANS64.RED.A1T0 RZ, [R0+URZ], RZ ;  /* 0x000000ff00ff79a7 */ /* 0x0003e600081004ff */
[----:B------:R-:W-:-:S04]  /*2170*/  @UP1 UMOV UR27, UR6 ;  /* 0x00000006001b1c82 */ /* 0x000fc80008000000 */
[----:B------:R-:W-:-:S04]  /*2180*/  @UP1 UMOV UR37, UR7 ;  /* 0x0000000700251c82 */ /* 0x000fc80008000000 */
[----:B------:R-:W-:Y:S01]  /*2190*/  @UP1 UMOV UR36, UR4 ;  /* 0x0000000400241c82 */ /* 0x000fe20008000000 */
[----:B------:R-:W-:Y:S05]  /*21a0*/  BRA.U !UP0, `(.L_x_40) ;  /* 0x0000000108d47547 */ /* 0x000fea000b800000 */
[----:B------:R-:W2:Y:S01]  /*21b0*/  LDCU.128 UR16, c[0x0][0xb10] ;  /* 0x00016200ff1077ac */ /* 0x000ea20008000c00 */
[----:B------:R-:W3:Y:S01]  /*21c0*/  LDCU UR12, c[0x0][0xb20] ;  /* 0x00016400ff0c77ac */ /* 0x000ee20008000800 */
[----:B------:R-:W4:Y:S01]  /*21d0*/  LDCU UR20, c[0x0][0xb0c] ;  /* 0x00016180ff1477ac */ /* 0x000f220008000800 */
[----:B------:R-:W1:Y:S01]  /*21e0*/  LDCU.64 UR8, c[0x0][0xb28] ;  /* 0x00016500ff0877ac */ /* 0x000e620008000a00 */
[----:B------:R-:W-:Y:S02]  /*21f0*/  UISETP.NE.AND UP3, UPT, UR42, 0x1, UPT ;  /* 0x000000012a00788c */ /* 0x000fe4000bf65270 */
[----:B--2---:R-:W-:Y:S02]  /*2200*/  UIMAD.WIDE.U32 UR10, UR38, UR19, URZ ;  /* 0x00000013260a72a5 */ /* 0x004fe4000f8e00ff */
[----:B------:R-:W-:Y:S02]  /*2210*/  UIMAD.WIDE.U32 UR6, UR39, UR16, URZ ;  /* 0x00000010270672a5 */ /* 0x000fe4000f8e00ff */
[----:B------:R-:W-:-:S02]  /*2220*/  UISETP.NE.AND UP0, UPT, UR18, 0x1, UPT ;  /* 0x000000011200788c */ /* 0x000fc4000bf05270 */
[----:B------:R-:W-:Y:S01]  /*2230*/  UIMAD.WIDE.U32 UR22, UR27, UR19, URZ ;  /* 0x000000131b1672a5 */ /* 0x000fe2000f8e00ff */
[----:B------:R-:W-:Y:S02]  /*2240*/  UMOV UR10, UR11 ;  /* 0x0000000b000a7c82 */ /* 0x000fe40008000000 */
[----:B------:R-:W-:Y:S01]  /*2250*/  UMOV UR6, UR7 ;  /* 0x0000000700067c82 */ /* 0x000fe20008000000 */
[----:B---3--:R-:W-:Y:S02]  /*2260*/  USHF.R.U32.HI UR10, URZ, UR12, UR10 ;  /* 0x0000000cff0a7299 */ /* 0x008fe4000801160a */
[----:B------:R-:W-:Y:S02]  /*2270*/  USHF.R.U32.HI UR7, URZ, UR17, UR6 ;  /* 0x00000011ff077299 */ /* 0x000fe40008011606 */
[----:B----4-:R-:W-:Y:S02]  /*2280*/  UISETP.NE.AND UP2, UPT, UR20, 0x1, UPT ;  /* 0x000000011400788c */ /* 0x010fe4000bf45270 */
[----:B------:R-:W-:-:S02]  /*2290*/  USEL UR6, UR38, UR10, !UP0 ;  /* 0x0000000a26067287 */ /* 0x000fc4000c000000 */
[----:B------:R-:W-:Y:S02]  /*22a0*/  USEL UR7, UR39, UR7, !UP2 ;  /* 0x0000000727077287 */ /* 0x000fe4000d000000 */
[----:B-1----:R-:W-:Y:S01]  /*22b0*/  UIMAD.WIDE.U32 UR10, UR6, UR8, URZ ;  /* 0x00000008060a72a5 */ /* 0x002fe2000f8e00ff */
[----:B------:R-:W-:Y:S01]  /*22c0*/  UMOV UR4, UR23 ;  /* 0x0000001700047c82 */ /* 0x000fe20008000000 */
[----:B------:R-:W-:Y:S02]  /*22d0*/  UIMAD.WIDE.U32 UR14, UR37, UR16, URZ ;  /* 0x00000010250e72a5 */ /* 0x000fe4000f8e00ff */
[----:B------:R-:W-:-:S03]  /*22e0*/  UIMAD.WIDE.U32 UR22, UR7, UR8, URZ ;  /* 0x00000008071672a5 */ /* 0x000fc6000f8e00ff */
[----:B------:R-:W-:Y:S01]  /*22f0*/  UMOV UR10, UR11 ;  /* 0x0000000b000a7c82 */ /* 0x000fe20008000000 */
[----:B------:R-:W-:Y:S02]  /*2300*/  USHF.R.U32.HI UR4, URZ, UR12, UR4 ;  /* 0x0000000cff047299 */ /* 0x000fe40008011604 */
[----:B------:R-:W-:Y:S01]  /*2310*/  @UP3 USHF.R.U32.HI UR6, URZ, UR9, UR10 ;  /* 0x00000009ff063299 */ /* 0x000fe2000801160a */
[----:B------:R-:W-:Y:S01]  /*2320*/  UMOV UR14, UR15 ;  /* 0x0000000f000e7c82 */ /* 0x000fe20008000000 */
[----:B------:R-:W-:Y:S01]  /*2330*/  UMOV UR22, UR23 ;  /* 0x0000001700167c82 */ /* 0x000fe20008000000 */
[----:B------:R-:W-:Y:S02]  /*2340*/  USHF.R.U32.HI UR17, URZ, UR17, UR14 ;  /* 0x00000011ff117299 */ /* 0x000fe4000801160e */
[----:B------:R-:W-:Y:S02]  /*2350*/  USEL UR4, UR27, UR4, !UP0 ;  /* 0x000000041b047287 */ /* 0x000fe4000c000000 */
[----:B------:R-:W-:-:S02]  /*2360*/  @UP3 USHF.R.U32.HI UR7, URZ, UR9, UR22 ;  /* 0x00000009ff073299 */ /* 0x000fc40008011616 */
[----:B------:R-:W-:Y:S02]  /*2370*/  UIMAD UR10, UR42, UR6, URZ ;  /* 0x000000062a0a72a4 */ /* 0x000fe4000f8e02ff */
[----:B------:R-:W-:Y:S02]  /*2380*/  USEL UR6, UR37, UR17, !UP2 ;  /* 0x0000001125067287 */ /* 0x000fe4000d000000 */
[----:B------:R-:W-:Y:S02]  /*2390*/  UIMAD UR12, UR42, UR7, URZ ;  /* 0x000000072a0c72a4 */ /* 0x000fe4000f8e02ff */
[----:B------:R-:W-:Y:S02]  /*23a0*/  UISETP.GE.AND UP0, UPT, UR4, UR10, UPT ;  /* 0x0000000a0400728c */ /* 0x000fe4000bf06270 */
[----:B------:R-:W-:Y:S02]  /*23b0*/  UIMAD.WIDE.U32 UR10, UR4, UR8, URZ ;  /* 0x00000008040a72a5 */ /* 0x000fe4000f8e00ff */
[----:B------:R-:W-:-:S02]  /*23c0*/  UISETP.GE.OR UP0, UPT, UR6, UR12, UP0 ;  /* 0x0000000c0600728c */ /* 0x000fc40008706670 */
[----:B------:R-:W-:Y:S02]  /*23d0*/  UIMAD.WIDE.U32 UR14, UR6, UR8, URZ ;  /* 0x00000008060e72a5 */ /* 0x000fe4000f8e00ff */
[----:B------:R-:W-:Y:S01]  /*23e0*/  UIADD3 UR12, UPT, UPT, -UR6, URZ, URZ ;  /* 0x000000ff060c7290 */ /* 0x000fe2000fffe1ff */
[----:B------:R-:W-:Y:S01]  /*23f0*/  UMOV UR10, UR11 ;  /* 0x0000000b000a7c82 */ /* 0x000fe20008000000 */
[----:B------:R-:W-:Y:S02]  /*2400*/  UIADD3 UR11, UPT, UPT, -UR4, URZ, URZ ;  /* 0x000000ff040b7290 */ /* 0x000fe4000fffe1ff */
[----:B------:R-:W-:-:S03]  /*2410*/  USHF.R.U32.HI UR10, URZ, UR9, UR10 ;  /* 0x00000009ff0a7299 */ /* 0x000fc6000801160a */
[----:B------:R-:W-:Y:S01]  /*2420*/  @!UP0 UMOV UR8, UR15 ;  /* 0x0000000f00088c82 */ /* 0x000fe20008000000 */
[----:B------:R-:W-:Y:S02]  /*2430*/  UIMAD UR11, UR18, UR11, UR27 ;  /* 0x0000000b120b72a4 */ /* 0x000fe4000f8e021b */
[----:B------:R-:W-:Y:S02]  /*2440*/  USEL UR10, UR4, UR10, !UP3 ;  /* 0x0000000a040a7287 */ /* 0x000fe4000d800000 */
[----:B------:R-:W-:Y:S02]  /*2450*/  @!UP0 USHF.R.U32.HI UR8, URZ, UR9, UR8 ;  /* 0x00000009ff088299 */ /* 0x000fe40008011608 */
[----:B------:R-:W-:Y:S02]  /*2460*/  UIADD3 UR9, UPT, UPT, -UR10, URZ, URZ ;  /* 0x000000ff0a097290 */ /* 0x000fe4000fffe1ff */
[----:B------:R-:W-:Y:S02]  /*2470*/  @!UP0 USEL UR8, UR6, UR8, !UP3 ;  /* 0x0000000806088287 */ /* 0x000fe4000d800000 */
[----:B------:R-:W-:-:S02]  /*2480*/  UIMAD UR9, UR42, UR9, UR4 ;  /* 0x000000092a0972a4 */ /* 0x000fc4000f8e0204 */
[----:B------:R-:W-:Y:S02]  /*2490*/  @!UP0 UIADD3 UR10, UPT, UPT, UR10, -UR8, URZ ;  /* 0x800000080a0a8290 */ /* 0x000fe4000fffe0ff */
[----:B------:R-:W-:Y:S02]  /*24a0*/  @!UP0 UIMAD UR8, UR9, UR7, UR8 ;  /* 0x00000007090882a4 */ /* 0x000fe4000f8e0208 */
[----:B------:R-:W-:Y:S02]  /*24b0*/  @!UP0 UIMAD UR4, UR42, UR10, UR6 ;  /* 0x0000000a2a0482a4 */ /* 0x000fe4000f8e0206 */
[----:B------:R-:W-:Y:S02]  /*24c0*/  UIMAD UR7, UR20, UR12, UR37 ;  /* 0x0000000c140772a4 */ /* 0x000fe4000f8e0225 */
[----:B------:R-:W-:Y:S01]  /*24d0*/  UIMAD UR27, UR4, UR18, UR11 ;  /* 0x00000012041b72a4 */ /* 0x000fe2000f8e020b */
[----:B------:R-:W-:Y:S02]  /*24e0*/  @!UP0 UMOV UR6, UR8 ;  /* 0x0000000800068c82 */ /* 0x000fe40008000000 */
[----:B------:R-:W-:-:S12]  /*24f0*/  UIMAD UR37, UR6, UR20, UR7 ;  /* 0x00000014062572a4 */ /* 0x000fd8000f8e0207 */
.L_x_40:
[----:B------:R-:W3:Y:S02]  /*2500*/  LDCU UR4, c[0x0][0xb30] ;  /* 0x00016600ff0477ac */ /* 0x000ee40008000800 */
[----:B---3--:R-:W-:-:S09]  /*2510*/  UISETP.NE.AND UP0, UPT, UR4, 0x1, UPT ;  /* 0x000000010400788c */ /* 0x008fd2000bf05270 */
[----:B------:R-:W-:Y:S05]  /*2520*/  BRA.U UP0, `(.L_x_41) ;  /* 0x0000000100447547 */ /* 0x000fea000b800000 */
[----:B------:R-:W3:Y:S01]  /*2530*/  LDCU.128 UR16, c[0x0][0xb10] ;  /* 0x00016200ff1077ac */ /* 0x000ee20008000c00 */
[----:B------:R-:W4:Y:S01]  /*2540*/  LDCU UR10, c[0x0][0xb0c] ;  /* 0x00016180ff0a77ac */ /* 0x000f220008000800 */
[----:B------:R-:W1:Y:S01]  /*2550*/  LDCU UR11, c[0x0][0xb20] ;  /* 0x00016400ff0b77ac */ /* 0x000e620008000800 */
[----:B---3--:R-:W-:Y:S02]  /*2560*/  UIMAD.WIDE.U32 UR8, UR37, UR16, URZ ;  /* 0x00000010250872a5 */ /* 0x008fe4000f8e00ff */
[----:B------:R-:W-:Y:S02]  /*2570*/  UIMAD.WIDE.U32 UR6, UR27, UR19, URZ ;  /* 0x000000131b0672a5 */ /* 0x000fe4000f8e00ff */
[----:B----4-:R-:W-:Y:S02]  /*2580*/  UISETP.NE.AND UP2, UPT, UR10, 0x1, UPT ;  /* 0x000000010a00788c */ /* 0x010fe4000bf45270 */
[----:B------:R-:W-:Y:S01]  /*2590*/  UISETP.NE.AND UP0, UPT, UR18, 0x1, UPT ;  /* 0x000000011200788c */ /* 0x000fe2000bf05270 */
[----:B------:R-:W-:-:S02]  /*25a0*/  UMOV UR8, UR9 ;  /* 0x0000000900087c82 */ /* 0x000fc40008000000 */
[----:B------:R-:W-:Y:S01]  /*25b0*/  UMOV UR4, UR7 ;  /* 0x0000000700047c82 */ /* 0x000fe20008000000 */
[----:B------:R-:W-:Y:S02]  /*25c0*/  USHF.R.U32.HI UR17, URZ, UR17, UR8 ;  /* 0x00000011ff117299 */ /* 0x000fe40008011608 */
[----:B-1----:R-:W-:Y:S02]  /*25d0*/  USHF.R.U32.HI UR4, URZ, UR11, UR4 ;  /* 0x0000000bff047299 */ /* 0x002fe40008011604 */
[----:B------:R-:W-:Y:S02]  /*25e0*/  USEL UR6, UR37, UR17, !UP2 ;  /* 0x0000001125067287 */ /* 0x000fe4000d000000 */
[----:B------:R-:W-:-:S04]  /*25f0*/  USEL UR4, UR27, UR4, !UP0 ;  /* 0x000000041b047287 */ /* 0x000fc8000c000000 */
[----:B------:R-:W-:Y:S02]  /*2600*/  UIADD3 UR7, UPT, UPT, UR6, -UR4, URZ ;  /* 0x8000000406077290 */ /* 0x000fe4000fffe0ff */
[----:B------:R-:W-:Y:S02]  /*2610*/  UIADD3 UR4, UPT, UPT, -UR6, UR4, URZ ;  /* 0x0000000406047290 */ /* 0x000fe4000fffe1ff */
[----:B------:R-:W-:Y:S02]  /*2620*/  UIMAD UR27, UR7, UR18, UR27 ;  /* 0x00000012071b72a4 */ /* 0x000fe4000f8e021b */
[----:B------:R-:W-:-:S12]  /*2630*/  UIMAD UR37, UR4, UR10, UR37 ;  /* 0x0000000a042572a4 */ /* 0x000fd8000f8e0225 */
.L_x_41:
[----:B------:R-:W-:Y:S01]  /*2640*/  VIADD R11, R11, 0x1 ;  /* 0x000000010b0b7836 */ /* 0x000fe20000000000 */
[----:B------:R-:W-:Y:S02]  /*2650*/  R2UR UR6, R48 ;  /* 0x00000000300672ca */ /* 0x000fe400000e0000 */
[----:B------:R-:W-:Y:S02]  /*2660*/  R2UR UR4, R47 ;  /* 0x000000002f0472ca */ /* 0x000fe400000e0000 */
[C---:B------:R-:W-:Y:S02]  /*2670*/  ISETP.NE.AND P0, PT, R11.reuse, 0x2, PT ;  /* 0x000000020b00780c */ /* 0x040fe40003f05270 */
[----:B------:R-:W-:Y:S02]  /*2680*/  PLOP3.LUT P1, PT, PT, PT, PT, 0x80, 0x8 ;  /* 0x000000000008781c */ /* 0x000fe40003f2f070 */
[----:B-1----:R-:W-:Y:S02]  /*2690*/  SEL R0, RZ, 0x1, P0 ;  /* 0x00000001ff007807 */ /* 0x002fe40000000000 */
[----:B------:R-:W-:-:S02]  /*26a0*/  SEL R11, R11, RZ, P0 ;  /* 0x000000ff0b0b7207 */ /* 0x000fc40000000000 */
[----:B------:R-:W-:Y:S01]  /*26b0*/  LOP3.LUT R10, R10, R0, RZ, 0x3c, !PT ;  /* 0x000000000a0a7212 */ /* 0x000fe200078e3cff */
[----:B------:R-:W-:Y:S02]  /*26c0*/  UIADD3 UR30, UPT, UPT, UR37, UR6, URZ ;  /* 0x00000006251e7290 */ /* 0x000fe4000fffe0ff */
[----:B------:R-:W-:Y:S01]  /*26d0*/  UIADD3 UR31, UPT, UPT, UR27, UR4, URZ ;  /* 0x000000041b1f7290 */ /* 0x000fe2000fffe0ff */
[----:B------:R-:W-:Y:S11]  /*26e0*/  BRA.U UP1, `(.L_x_42) ;  /* 0xfffffff101587547 */ /* 0x000ff6000b83ffff */
[----:B------:R-:W-:Y:S01]  /*26f0*/  UIADD3 UR13, UPT, UPT, UR13, 0x20, URZ ;  /* 0x000000200d0d7890 */ /* 0x000fe2000fffe0ff */
[----:B------:R-:W-:-:S03]  /*2700*/  SHF.L.U32 R2, R12, 0x1f, RZ ;  /* 0x0000001f0c027819 */ /* 0x000fc600000006ff */
[----:B------:R-:W-:-:S09]  /*2710*/  ULEA UR4, UR5, UR13, 0x3 ;  /* 0x0000000d05047291 */ /* 0x000fd2000f8e18ff */
[----:B------:R-:W1:Y:S02]  /*2720*/  SYNCS.PHASECHK.TRANS64.TRYWAIT P0, [UR4], R2 ;  /* 0x00000002ff0075a7 */ /* 0x000e640008001104 */
[----:B-1----:R-:W-:Y:S05]  /*2730*/  @!P0 BRA `(.L_x_43) ;  /* 0x00000060000c8947 */ /* 0x002fea0003800000 */
.L_x_143:
[----:B------:R-:W-:-:S04]  /*2740*/  UIADD3 UR4, UPT, UPT, UR5, 0x1, URZ ;  /* 0x0000000105047890 */ /* 0x000fc8000fffe0ff */
[----:B------:R-:W-:-:S04]  /*2750*/  UISETP.NE.AND UP0, UPT, UR4, 0x4, UPT ;  /* 0x000000040400788c */ /* 0x000fc8000bf05270 */
[----:B------:R-:W-:Y:S02]  /*2760*/  USEL UR6, URZ, 0x1, UP0 ;  /* 0x00000001ff067887 */ /* 0x000fe40008000000 */
[----:B------:R-:W-:-:S04]  /*2770*/  USEL UR4, UR4, URZ, UP0 ;  /* 0x000000ff04047287 */ /* 0x000fc80008000000 */
[----:B------:R-:W-:Y:S01]  /*2780*/  ULEA UR5, UR4, UR13, 0x3 ;  /* 0x0000000d04057291 */ /* 0x000fe2000f8e18ff */
[----:B-1----:R-:W-:-:S04]  /*2790*/  LOP3.LUT R2, R12, UR6, RZ, 0x3c, !PT ;  /* 0x000000060c027c12 */ /* 0x002fc8000f8e3cff */
[----:B------:R-:W-:-:S04]  /*27a0*/  SHF.L.U32 R3, R2, 0x1f, RZ ;  /* 0x0000001f02037819 */ /* 0x000fc800000006ff */
[----:B------:R-:W1:Y:S02]  /*27b0*/  SYNCS.PHASECHK.TRANS64.TRYWAIT P0, [UR5], R3 ;  /* 0x00000003ff0075a7 */ /* 0x000e640008001105 */
[----:B-1----:R-:W-:Y:S05]  /*27c0*/  @!P0 BRA `(.L_x_44) ;  /* 0x0000006000008947 */ /* 0x002fea0003800000 */
.L_x_145:
[----:B------:R-:W-:-:S04]  /*27d0*/  UIADD3 UR4, UPT, UPT, UR4, 0x1, URZ ;  /* 0x0000000104047890 */ /* 0x000fc8000fffe0ff */
[----:B------:R-:W-:-:S04]  /*27e0*/  UISETP.NE.AND UP0, UPT, UR4, 0x4, UPT ;  /* 0x000000040400788c */ /* 0x000fc8000bf05270 */
[----:B------:R-:W-:Y:S02]  /*27f0*/  USEL UR6, URZ, 0x1, UP0 ;  /* 0x00000001ff067887 */ /* 0x000fe40008000000 */
[----:B------:R-:W-:-:S04]  /*2800*/  USEL UR4, UR4, URZ, UP0 ;  /* 0x000000ff04047287 */ /* 0x000fc80008000000 */
[----:B------:R-:W-:Y:S01]  /*2810*/  ULEA UR5, UR4, UR13, 0x3 ;  /* 0x0000000d04057291 */ /* 0x000fe2000f8e18ff */
[----:B------:R-:W-:-:S04]  /*2820*/  LOP3.LUT R2, R2, UR6, RZ, 0x3c, !PT ;  /* 0x0000000602027c12 */ /* 0x000fc8000f8e3cff */
[----:B-1----:R-:W-:-:S04]  /*2830*/  SHF.L.U32 R3, R2, 0x1f, RZ ;  /* 0x0000001f02037819 */ /* 0x002fc800000006ff */
[----:B------:R-:W1:Y:S02]  /*2840*/  SYNCS.PHASECHK.TRANS64.TRYWAIT P0, [UR5], R3 ;  /* 0x00000003ff0075a7 */ /* 0x000e640008001105 */
[----:B-1----:R-:W-:Y:S05]  /*2850*/  @!P0 BRA `(.L_x_45) ;  /* 0x0000005c00f48947 */ /* 0x002fea0003800000 */
.L_x_147:
[----:B------:R-:W-:-:S04]  /*2860*/  UIADD3 UR4, UPT, UPT, UR4, 0x1, URZ ;  /* 0x0000000104047890 */ /* 0x000fc8000fffe0ff */
[----:B------:R-:W-:-:S04]  /*2870*/  UISETP.NE.AND UP0, UPT, UR4, 0x4, UPT ;  /* 0x000000040400788c */ /* 0x000fc8000bf05270 */
[----:B------:R-:W-:Y:S02]  /*2880*/  USEL UR5, URZ, 0x1, UP0 ;  /* 0x00000001ff057887 */ /* 0x000fe40008000000 */
[----:B------:R-:W-:-:S04]  /*2890*/  USEL UR4, UR4, URZ, UP0 ;  /* 0x000000ff04047287 */ /* 0x000fc80008000000 */
[----:B------:R-:W-:Y:S01]  /*28a0*/  ULEA UR4, UR4, UR13, 0x3 ;  /* 0x0000000d04047291 */ /* 0x000fe2000f8e18ff */
[----:B------:R-:W-:-:S04]  /*28b0*/  LOP3.LUT R2, R2, UR5, RZ, 0x3c, !PT ;  /* 0x0000000502027c12 */ /* 0x000fc8000f8e3cff */
[----:B------:R-:W-:Y:S01]  /*28c0*/  SHF.L.U32 R2, R2, 0x1f, RZ ;  /* 0x0000001f02027819 */ /* 0x000fe200000006ff */
[----:B-1----:R-:W-:-:S07]  /*28d0*/  IMAD.U32 R0, RZ, RZ, UR4 ;  /* 0x00000004ff007e24 */ /* 0x002fce000f8e00ff */
.L_x_46:
[----:B-1----:R1:W3:Y:S02]  /*28e0*/  SYNCS.PHASECHK.TRANS64.TRYWAIT P0, [R0+URZ], R2 ;  /* 0x00000002000075a7 */ /* 0x0022e400080011ff */
[----:B---3--:R-:W-:Y:S05]  /*28f0*/  @!P0 NANOSLEEP.SYNCS 0x989680 ;  /* 0x009896800000895d */ /* 0x008fea0003900000 */
[----:B------:R-:W3:Y:S02]  /*2900*/  @!P0 SYNCS.PHASECHK.TRANS64 P0, [R0+URZ], R2 ;  /* 0x00000002000085a7 */ /* 0x000ee400080010ff */
[----:B--23--:R-:W-:Y:S05]  /*2910*/  @P0 EXIT ;  /* 0x000000000000094d */ /* 0x00cfea0003800000 */
[----:B------:R-:W-:Y:S05]  /*2920*/  BRA `(.L_x_46) ;  /* 0xfffffffc00ec7947 */ /* 0x000fea000383ffff */
.L_x_22:
[----:B------:R-:W2:Y:S02]  /*2930*/  S2UR UR4, SR_CgaCtaId ;  /* 0x00000000000479c3 */ /* 0x000ea40000008800 */
[----:B--2---:R-:W-:-:S04]  /*2940*/  UISETP.NE.AND UP0, UPT, UR4, URZ, UPT ;  /* 0x000000ff0400728c */ /* 0x004fc8000bf05270 */
[----:B------:R-:W-:-:S09]  /*2950*/  UISETP.NE.OR UP0, UPT, UR18, 0x1, UP0 ;  /* 0x000000011200788c */ /* 0x000fd20008705670 */
[----:B------:R-:W-:Y:S05]  /*2960*/  BRA.U UP0, `(.L_x_47) ;  /* 0x00000005004c7547 */ /* 0x000fea000b800000 */
[----:B------:R-:W2:Y:S01]  /*2970*/  S2UR UR5, SR_CgaCtaId ;  /* 0x00000000000579c3 */ /* 0x000ea20000008800 */
[----:B------:R-:W-:Y:S01]  /*2980*/  UMOV UR4, 0x400 ;  /* 0x0000040000047882 */ /* 0x000fe20000000000 */
[----:B------:R-:W-:Y:S01]  /*2990*/  ISETP.GE.U32.AND P2, PT, R0, 0x2, PT ;  /* 0x000000020000780c */ /* 0x000fe20003f46070 */
[----:B------:R-:W-:Y:S01]  /*29a0*/  IMAD.MOV.U32 R12, RZ, RZ, 0x1 ;  /* 0x00000001ff0c7424 */ /* 0x000fe200078e00ff */
[----:B------:R-:W-:Y:S02]  /*29b0*/  CS2R R10, SRZ ;  /* 0x00000000000a7805 */ /* 0x000fe4000001ff00 */
[----:B------:R-:W-:Y:S01]  /*29c0*/  CS2R R8, SRZ ;  /* 0x0000000000087805 */ /* 0x000fe2000001ff00 */
[----:B--2---:R-:W-:-:S03]  /*29d0*/  ULEA UR6, UR5, UR4, 0x18 ;  /* 0x0000000405067291 */ /* 0x004fc6000f8ec0ff */
[----:B------:R-:W-:-:S09]  /*29e0*/  UMOV UR5, URZ ;  /* 0x000000ff00057c82 */ /* 0x000fd20008000000 */
.L_x_51:
[----:B------:R-:W-:Y:S02]  /*29f0*/  LEA R2, R8, UR6, 0x3 ;  /* 0x0000000608027c11 */ /* 0x000fe4000f8e18ff */
[----:B------:R-:W-:-:S03]  /*2a00*/  SHF.L.U32 R4, R9, 0x1f, RZ ;  /* 0x0000001f09047819 */ /* 0x000fc600000006ff */
[----:B------:R-:W-:Y:S01]  /*2a10*/  VIADD R5, R2, 0x100 ;  /* 0x0000010002057836 */ /* 0x000fe20000000000 */
[----:B------:R-:W2:Y:S02]  /*2a20*/  SYNCS.PHASECHK.TRANS64.TRYWAIT P0, [R2+URZ+0xf0], R4 ;  /* 0x0000f004020075a7 */ /* 0x000ea400080011ff */
[----:B--2---:R-:W-:Y:S05]  /*2a30*/  @!P0 BRA `(.L_x_48) ;  /* 0x0000005c00948947 */ /* 0x004fea0003800000 */
.L_x_148:
[----:B------:R-:W-:Y:S01]  /*2a40*/  ULEA UR4, UR5, UR6, 0x3 ;  /* 0x0000000605047291 */ /* 0x000fe2000f8e18ff */
[----:B--2---:R-:W-:Y:S01]  /*2a50*/  PRMT R2, RZ, 0x654, R5 ;  /* 0x00000654ff027816 */ /* 0x004fe20000000005 */
[----:B------:R-:W-:Y:S01]  /*2a60*/  @!P2 IMAD.MOV.U32 R4, RZ, RZ, 0x10 ;  /* 0x00000010ff04a424 */ /* 0x000fe200078e00ff */
[----:B------:R-:W-:Y:S01]  /*2a70*/  SHF.L.U32 R5, R12, 0x1f, RZ ;  /* 0x0000001f0c057819 */ /* 0x000fe200000006ff */
[----:B------:R-:W-:Y:S01]  /*2a80*/  UIADD3 UR7, UPT, UPT, UR4, 0x90, URZ ;  /* 0x0000009004077890 */ /* 0x000fe2000fffe0ff */
[----:B------:R2:W-:Y:S05]  /*2a90*/  SYNCS.ARRIVE.TRANS64.RED.A1T0 RZ, [R2+URZ], RZ ;  /* 0x000000ff02ff79a7 */ /* 0x0005ea00081004ff */
[----:B------:R-:W-:Y:S01]  /*2aa0*/  IMAD.U32 R6, RZ, RZ, UR7 ;  /* 0x00000007ff067e24 */ /* 0x000fe2000f8e00ff */
[----:B------:R-:W3:Y:S04]  /*2ab0*/  SYNCS.PHASECHK.TRANS64.TRYWAIT P0, [UR4+0xa0], R5 ;  /* 0x0000a005ff0075a7 */ /* 0x000ee80008001104 */
[----:B------:R-:W-:Y:S01]  /*2ac0*/  PRMT R6, R0, 0x654, R6 ;  /* 0x0000065400067816 */ /* 0x000fe20000000006 */
[----:B--23--:R-:W-:Y:S06]  /*2ad0*/  @!P0 BRA `(.L_x_49) ;  /* 0x0000005c00808947 */ /* 0x00cfec0003800000 */
.L_x_150:
[----:B------:R-:W-:Y:S01]  /*2ae0*/  ULEA UR8, UR5, UR6, 0x4 ;  /* 0x0000000605087291 */ /* 0x000fe2000f8e20ff */
[----:B------:R-:W-:Y:S01]  /*2af0*/  SEL R3, R6, R3, !P2 ;  /* 0x0000000306037207 */ /* 0x000fe20005000000 */
[----:B------:R-:W-:Y:S01]  /*2b00*/  UIADD3 UR9, UPT, UPT, UR4, 0x90, URZ ;  /* 0x0000009004097890 */ /* 0x000fe2000fffe0ff */
[----:B--2---:R-:W-:Y:S01]  /*2b10*/  LEA R2, R11, UR6, 0x3 ;  /* 0x000000060b027c11 */ /* 0x004fe2000f8e18ff */
[----:B------:R-:W-:Y:S01]  /*2b20*/  UIADD3 UR8, UPT, UPT, UR8, 0x120, URZ ;  /* 0x0000012008087890 */ /* 0x000fe2000fffe0ff */
[----:B------:R2:W-:Y:S01]  /*2b30*/  @!P2 SYNCS.ARRIVE.TRANS64.RED RZ, [R3+URZ], R4 ;  /* 0x0000000403ffa9a7 */ /* 0x0005e200080004ff */
[----:B------:R-:W-:Y:S01]  /*2b40*/  UIADD3 UR4, UPT, UPT, UR5, 0x1, URZ ;  /* 0x0000000105047890 */ /* 0x000fe2000fffe0ff */
[----:B------:R-:W-:-:S03]  /*2b50*/  VIADD R8, R8, 0x1 ;  /* 0x0000000108087836 */ /* 0x000fc60000000000 */
[----:B------:R-:W-:Y:S02]  /*2b60*/  UISETP.NE.AND UP0, UPT, UR4, 0x2, UPT ;  /* 0x000000020400788c */ /* 0x000fe4000bf05270 */
[----:B------:R-:W-:Y:S01]  /*2b70*/  ISETP.NE.AND P0, PT, R8, 0x2, PT ;  /* 0x000000020800780c */ /* 0x000fe20003f05270 */
[----:B------:R-:W-:Y:S06]  /*2b80*/  UGETNEXTWORKID.BROADCAST [UR8], [UR9] ;  /* 0x00000000080073ca */ /* 0x000fec0008000100 */
[----:B------:R-:W-:Y:S02]  /*2b90*/  USEL UR7, URZ, 0x1, UP0 ;  /* 0x00000001ff077887 */ /* 0x000fe40008000000 */
[----:B------:R-:W-:-:S04]  /*2ba0*/  USEL UR5, UR4, URZ, UP0 ;  /* 0x000000ff04057287 */ /* 0x000fc80008000000 */
[----:B------:R-:W-:Y:S02]  /*2bb0*/  LOP3.LUT R12, R12, UR7, RZ, 0x3c, !PT ;  /* 0x000000070c0c7c12 */ /* 0x000fe4000f8e3cff */
[----:B--2---:R-:W-:-:S04]  /*2bc0*/  SHF.L.U32 R4, R10, 0x1f, RZ ;  /* 0x0000001f0a047819 */ /* 0x004fc800000006ff */
[----:B------:R-:W2:Y:S02]  /*2bd0*/  SYNCS.PHASECHK.TRANS64.TRYWAIT P1, [R2+URZ+0x90], R4 ;  /* 0x00009004020075a7 */ /* 0x000ea400080211ff */
[----:B--2---:R-:W-:Y:S05]  /*2be0*/  @!P1 BRA `(.L_x_50) ;  /* 0x0000005c00549947 */ /* 0x004fea0003800000 */
.L_x_151:
[C---:B--2---:R-:W-:Y:S01]  /*2bf0*/  LEA R4, R11.reuse, UR6, 0x4 ;  /* 0x000000060b047c11 */ /* 0x044fe2000f8e20ff */
[----:B------:R-:W-:Y:S01]  /*2c00*/  VIADD R2, R2, 0xa0 ;  /* 0x000000a002027836 */ /* 0x000fe20000000000 */
[----:B------:R-:W-:Y:S01]  /*2c10*/  SEL R8, R8, RZ, P0 ;  /* 0x000000ff08087207 */ /* 0x000fe20000000000 */
[----:B------:R-:W-:-:S03]  /*2c20*/  VIADD R11, R11, 0x1 ;  /* 0x000000010b0b7836 */ /* 0x000fc60000000000 */
[----:B------:R-:W2:Y:S01]  /*2c30*/  LDS.128 R4, [R4+0x120] ;  /* 0x0001200004047984 */ /* 0x000ea20000000c00 */
[----:B------:R-:W-:Y:S02]  /*2c40*/  PRMT R2, RZ, 0x654, R2 ;  /* 0x00000654ff027816 */ /* 0x000fe40000000002 */
[C---:B------:R-:W-:Y:S01]  /*2c50*/  ISETP.NE.AND P1, PT, R11.reuse, 0x2, PT ;  /* 0x000000020b00780c */ /* 0x040fe20003f25270 */
[----:B------:R-:W-:Y:S01]  /*2c60*/  @!PT LDS RZ, [RZ] ;  /* 0x00000000fffff984 */ /* 0x000fe20000000800 */
[----:B------:R-:W-:Y:S01]  /*2c70*/  @!PT LDS RZ, [RZ] ;  /* 0x00000000fffff984 */ /* 0x000fe20000000800 */
[----:B------:R-:W-:Y:S01]  /*2c80*/  @!PT LDS RZ, [RZ] ;  /* 0x00000000fffff984 */ /* 0x000fe20000000800 */
[----:B------:R-:W-:Y:S01]  /*2c90*/  @!PT LDS RZ, [RZ] ;  /* 0x00000000fffff984 */ /* 0x000fe20000000800 */
[----:B------:R3:W-:Y:S06]  /*2ca0*/  MEMBAR.ALL.CTA ;  /* 0x0000000000007992 */ /* 0x0007ec0000008000 */
[----:B---3--:R-:W3:Y:S01]  /*2cb0*/  FENCE.VIEW.ASYNC.S ;  /* 0x00000000000073c6 */ /* 0x008ee20000000000 */
[----:B------:R-:W-:Y:S01]  /*2cc0*/  SEL R11, R11, RZ, P1 ;  /* 0x000000ff0b0b7207 */ /* 0x000fe20000800000 */
[----:B---3--:R3:W-:Y:S01]  /*2cd0*/  SYNCS.ARRIVE.TRANS64.RED.A1T0 RZ, [R2+URZ], RZ ;  /* 0x000000ff02ff79a7 */ /* 0x0087e200081004ff */
[----:B--2---:R-:W-:-:S02]  /*2ce0*/  LOP3.LUT P3, RZ, R6, 0x1, RZ, 0xc0, !PT ;  /* 0x0000000106ff7812 */ /* 0x004fc4000786c0ff */
[----:B------:R-:W-:-:S04]  /*2cf0*/  SEL R4, RZ, 0x1, P1 ;  /* 0x00000001ff047807 */ /* 0x000fc80000800000 */
[----:B------:R-:W-:Y:S02]  /*2d00*/  LOP3.LUT R10, R10, R4, RZ, 0x3c, !PT ;  /* 0x000000040a0a7212 */ /* 0x000fe400078e3cff */
[----:B---3--:R-:W-:-:S04]  /*2d10*/  SEL R2, RZ, 0x1, P0 ;  /* 0x00000001ff027807 */ /* 0x008fc80000000000 */
[----:B------:R-:W-:Y:S01]  /*2d20*/  LOP3.LUT R9, R9, R2, RZ, 0x3c, !PT ;  /* 0x0000000209097212 */ /* 0x000fe200078e3cff */
[----:B------:R-:W-:Y:S06]  /*2d30*/  @P3 BRA `(.L_x_51) ;  /* 0xfffffffc002c3947 */ /* 0x000fec000383ffff */
[----:B------:R-:W-:Y:S01]  /*2d40*/  ULEA UR4, UR5, UR6, 0x3 ;  /* 0x0000000605047291 */ /* 0x000fe2000f8e18ff */
[----:B------:R-:W-:-:S08]  /*2d50*/  SHF.L.U32 R2, R12, 0x1f, RZ ;  /* 0x0000001f0c027819 */ /* 0x000fd000000006ff */
[----:B------:R-:W2:Y:S02]  /*2d60*/  SYNCS.PHASECHK.TRANS64 P0, [UR4+0xa0], R2 ;  /* 0x0000a002ff0075a7 */ /* 0x000ea40008001004 */
[----:B--2---:R-:W-:Y:S05]  /*2d70*/  @P0 BRA `(.L_x_52) ;  /* 0x0000000000080947 */ /* 0x004fea0003800000 */
[----:B------:R-:W2:Y:S02]  /*2d80*/  SYNCS.PHASECHK.TRANS64.TRYWAIT P0, [UR4+0xa0], R2 ;  /* 0x0000a002ff0075a7 */ /* 0x000ea40008001104 */
[----:B--2---:R-:W-:Y:S05]  /*2d90*/  @!P0 BRA `(.L_x_53) ;  /* 0x0000005800fc8947 */ /* 0x004fea0003800000 */
.L_x_52:
[----:B------:R-:W-:-:S04]  /*2da0*/  UIADD3 UR7, UPT, UPT, UR5, 0x1, URZ ;  /* 0x0000000105077890 */ /* 0x000fc8000fffe0ff */
[----:B------:R-:W-:-:S04]  /*2db0*/  UISETP.NE.AND UP0, UPT, UR7, 0x2, UPT ;  /* 0x000000020700788c */ /* 0x000fc8000bf05270 */
[----:B------:R-:W-:Y:S02]  /*2dc0*/  USEL UR8, URZ, 0x1, UP0 ;  /* 0x00000001ff087887 */ /* 0x000fe40008000000 */
[----:B------:R-:W-:-:S04]  /*2dd0*/  USEL UR7, UR7, URZ, UP0 ;  /* 0x000000ff07077287 */ /* 0x000fc80008000000 */
[----:B------:R-:W-:Y:S01]  /*2de0*/  ULEA UR7, UR7, UR6, 0x3 ;  /* 0x0000000607077291 */ /* 0x000fe2000f8e18ff */
[----:B--2---:R-:W-:-:S04]  /*2df0*/  LOP3.LUT R2, R12, UR8, RZ, 0x3c, !PT ;  /* 0x000000080c027c12 */ /* 0x004fc8000f8e3cff */
[----:B------:R-:W-:-:S04]  /*2e00*/  SHF.L.U32 R0, R2, 0x1f, RZ ;  /* 0x0000001f02007819 */ /* 0x000fc800000006ff */
[----:B------:R-:W2:Y:S02]  /*2e10*/  SYNCS.PHASECHK.TRANS64 P0, [UR7+0xa0], R0 ;  /* 0x0000a000ff0075a7 */ /* 0x000ea40008001007 */
[----:B-12---:R-:W-:Y:S05]  /*2e20*/  @P0 EXIT ;  /* 0x000000000000094d */ /* 0x006fea0003800000 */
[----:B------:R-:W-:Y:S02]  /*2e30*/  SHF.L.U32 R2, R2, 0x1f, RZ ;  /* 0x0000001f02027819 */ /* 0x000fe400000006ff */
[----:B------:R-:W-:-:S07]  /*2e40*/  MOV R0, UR7 ;  /* 0x0000000700007c02 */ /* 0x000fce0008000f00 */
.L_x_54:
[----:B-1----:R1:W2:Y:S02]  /*2e50*/  SYNCS.PHASECHK.TRANS64.TRYWAIT P0, [R0+URZ+0xa0], R2 ;  /* 0x0000a002000075a7 */ /* 0x0022a400080011ff */
[----:B--2---:R-:W-:Y:S05]  /*2e60*/  @!P0 NANOSLEEP.SYNCS 0x989680 ;  /* 0x009896800000895d */ /* 0x004fea0003900000 */
[----:B------:R-:W2:Y:S02]  /*2e70*/  @!P0 SYNCS.PHASECHK.TRANS64 P0, [R0+URZ+0xa0], R2 ;  /* 0x0000a002000085a7 */ /* 0x000ea400080010ff */
[----:B--2---:R-:W-:Y:S05]  /*2e80*/  @P0 EXIT ;  /* 0x000000000000094d */ /* 0x004fea0003800000 */
[----:B------:R-:W-:Y:S05]  /*2e90*/  BRA `(.L_x_54) ;  /* 0xfffffffc00ec7947 */ /* 0x000fea000383ffff */
.L_x_47:
[----:B------:R-:W-:Y:S05]  /*2ea0*/  BRA.U UP4, `(.L_x_55) ;  /* 0x0000000d04d87547 */ /* 0x000fea000b800000 */
[----:B------:R-:W2:Y:S01]  /*2eb0*/  S2UR UR7, SR_CgaCtaId ;  /* 0x00000000000779c3 */ /* 0x000ea20000008800 */
[----:B------:R-:W-:Y:S01]  /*2ec0*/  UMOV UR4, 0x40 ;  /* 0x0000004000047882 */ /* 0x000fe20000000000 */
[----:B------:R-:W-:Y:S01]  /*2ed0*/  NOP ;  /* 0x0000000000007918 */ /* 0x000fe20000000000 */
[----:B------:R-:W-:Y:S01]  /*2ee0*/  UMOV UR6, 0x400 ;  /* 0x0000040000067882 */ /* 0x000fe20000000000 */
[----:B--2---:R-:W-:Y:S02]  /*2ef0*/  ULEA UR5, UR7, UR4, 0x18 ;  /* 0x0000000407057291 */ /* 0x004fe4000f8ec0ff */
[----:B------:R-:W-:-:S07]  /*2f00*/  ULEA UR6, UR7, UR6, 0x18 ;  /* 0x0000000607067291 */ /* 0x000fce000f8ec0ff */
[----:B------:R-:W2:Y:S02]  /*2f10*/  LDS.U8 R0, [UR5+0x1c] ;  /* 0x00001c05ff007984 */ /* 0x000ea40008000000 */
[----:B--2---:R-:W-:-:S13]  /*2f20*/  ISETP.NE.AND P0, PT, R0, RZ, PT ;  /* 0x000000ff0000720c */ /* 0x004fda0003f05270 */
[----:B------:R-:W-:Y:S05]  /*2f30*/  @P0 BRA `(.L_x_56) ;  /* 0x0000000000580947 */ /* 0x000fea0003800000 */
[----:B------:R-:W-:-:S13]  /*2f40*/  ELECT P0, URZ, PT ;  /* 0x0000000000ff782f */ /* 0x000fda0003800000 */
[----:B------:R-:W-:Y:S05]  /*2f50*/  @!P0 BRA `(.L_x_57) ;  /* 0x0000000000608947 */ /* 0x000fea0003800000 */
[----:B------:R-:W-:Y:S01]  /*2f60*/  UMOV UR4, 0x10 ;  /* 0x0000001000047882 */ /* 0x000fe20000000000 */
[----:B------:R-:W-:Y:S01]  /*2f70*/  HFMA2 R0, -RZ, RZ, 0, 5.9604644775390625e-08 ;  /* 0x00000001ff007431 */ /* 0x000fe200000001ff */
[----:B------:R-:W-:-:S03]  /*2f80*/  MOV R3, 0xffff ;  /* 0x0000ffff00037802 */ /* 0x000fc60000000f00 */
[----:B------:R-:W-:Y:S04]  /*2f90*/  DEPBAR.LE SB2, 0x36 ;  /* 0x0000ad800000791a */ /* 0x000fe80000000000 */
[----:B------:R-:W2:Y:S02]  /*2fa0*/  UTCATOMSWS.FIND_AND_SET.ALIGN UP0, UR4, UR4 ;  /* 0x00000004000475e3 */ /* 0x000ea40008000800 */
[----:B--2---:R-:W-:Y:S01]  /*2fb0*/  MOV R4, UR4 ;  /* 0x0000000400047c02 */ /* 0x004fe20008000f00 */
[----:B------:R-:W-:Y:S06]  /*2fc0*/  BRA.U UP0, `(.L_x_58) ;  /* 0x0000000100187547 */ /* 0x000fec000b800000 */
.L_x_59:
[----:B------:R-:W-:Y:S05]  /*2fd0*/  NANOSLEEP 0x64 ;  /* 0x000000640000795d */ /* 0x000fea0003800000 */
[----:B------:R-:W-:-:S05]  /*2fe0*/  UMOV UR4, 0x10 ;  /* 0x0000001000047882 */ /* 0x000fca0000000000 */
[----:B------:R-:W-:Y:S04]  /*2ff0*/  DEPBAR.LE SB2, 0x36 ;  /* 0x0000ad800000791a */ /* 0x000fe80000000000 */
[----:B------:R-:W2:Y:S02]  /*3000*/  UTCATOMSWS.FIND_AND_SET.ALIGN UP0, UR4, UR4 ;  /* 0x00000004000475e3 */ /* 0x000ea40008000800 */
[----:B--2---:R-:W-:Y:S01]  /*3010*/  MOV R4, UR4 ;  /* 0x0000000400047c02 */ /* 0x004fe20008000f00 */
[----:B------:R-:W-:Y:S05]  /*3020*/  BRA.U !UP0, `(.L_x_59) ;  /* 0xfffffffd08e87547 */ /* 0x000fea000b83ffff */
.L_x_58:
[-C--:B------:R-:W-:Y:S02]  /*3030*/  SHF.L.U32 R3, R3, R4.reuse, RZ ;  /* 0x0000000403037219 */ /* 0x080fe400000006ff */
[----:B------:R-:W-:Y:S01]  /*3040*/  SHF.L.U32 R0, R0, R4, RZ ;  /* 0x0000000400007219 */ /* 0x000fe200000006ff */
[----:B------:R-:W-:Y:S02]  /*3050*/  IMAD.SHL.U32 R4, R4, 0x20, RZ ;  /* 0x0000002004047824 */ /* 0x000fe400078e00ff */
[----:B------:R2:W-:Y:S04]  /*3060*/  ATOMS.OR RZ, [UR5+0x14], R3 ;  /* 0x00001403ffff798c */ /* 0x0005e8000b000005 */
[----:B------:R2:W-:Y:S04]  /*3070*/  ATOMS.OR RZ, [UR5+0x18], R0 ;  /* 0x00001800ffff798c */ /* 0x0005e8000b000005 */
[----:B------:R2:W-:Y:S01]  /*3080*/  STS [UR6+0x140], R4 ;  /* 0x00014004ff007988 */ /* 0x0005e20008000806 */
[----:B------:R-:W-:Y:S05]  /*3090*/  BRA `(.L_x_57) ;  /* 0x0000000000107947 */ /* 0x000fea0003800000 */
.L_x_56:
[----:B------:R-:W-:Y:S02]  /*30a0*/  MOV R0, 0xffffffff ;  /* 0xffffffff00007802 */ /* 0x000fe40000000f00 */
[----:B------:R-:W-:-:S03]  /*30b0*/  MOV R4, 0x30e0 ;  /* 0x000030e000047802 */ /* 0x000fc60000000f00 */
[----:B------:R2:W-:Y:S04]  /*30c0*/  STS [UR6+0x140], R0 ;  /* 0x00014000ff007988 */ /* 0x0005e80008000806 */
[----:B-12--5:R-:W-:Y:S05]  /*30d0*/  CALL.REL.NOINC `($__internal_1_$__cuda_sm10x_tcgen05_guardrail_trap_phase_invalid_during_alloc) ;  /* 0x0000006000447944 */ /* 0x026fea0003c00000 */
.L_x_57:
[----:B------:R-:W-:Y:S05]  /*30e0*/  WARPSYNC.ALL ;  /* 0x0000000000007948 */ /* 0x000fea0003800000 */
[----:B------:R-:W3:Y:S01]  /*30f0*/  S2UR UR4, SR_CgaCtaId ;  /* 0x00000000000479c3 */ /* 0x000ee20000008800 */
[----:B------:R-:W-:Y:S01]  /*3100*/  UMOV UR26, 0x400 ;  /* 0x00000400001a7882 */ /* 0x000fe20000000000 */
[----:B------:R-:W-:-:S06]  /*3110*/  NOP ;  /* 0x0000000000007918 */ /* 0x000fcc0000000000 */
[----:B------:R-:W-:Y:S06]  /*3120*/  BAR.ARV 0x6, 0xa0 ;  /* 0x0182800000007b1d */ /* 0x000fec0000002000 */
[----:B------:R-:W4:Y:S01]  /*3130*/  LDCU UR5, c[0x0][0x38c] ;  /* 0x00007180ff0577ac */ /* 0x000f220008000800 */
[----:B------:R-:W-:Y:S01]  /*3140*/  LOP3.LUT R2, R2, 0xffff, RZ, 0xc0, !PT ;  /* 0x0000ffff02027812 */ /* 0x000fe200078ec0ff */
[----:B------:R-:W-:Y:S01]  /*3150*/  IMAD.MOV.U32 R11, RZ, RZ, 0x1 ;  /* 0x00000001ff0b7424 */ /* 0x000fe200078e00ff */
[----:B------:R-:W-:Y:S01]  /*3160*/  CS2R R8, SRZ ;  /* 0x0000000000087805 */ /* 0x000fe2000001ff00 */
[----:B------:R-:W1:Y:S01]  /*3170*/  LDCU UR7, c[0x0][0x38c] ;  /* 0x00007180ff0777ac */ /* 0x000e620008000800 */
[----:B------:R-:W-:Y:S01]  /*3180*/  R2UR UR27, R2 ;  /* 0x00000000021b72ca */ /* 0x000fe200000e0000 */
[----:B------:R-:W-:Y:S01]  /*3190*/  IMAD.MOV.U32 R10, RZ, RZ, RZ ;  /* 0x000000ffff0a7224 */ /* 0x000fe200078e00ff */
[----:B------:R-:W-:Y:S01]  /*31a0*/  UMOV UR30, URZ ;  /* 0x000000ff001e7c82 */ /* 0x000fe20008000000 */
[----:B------:R-:W-:Y:S01]  /*31b0*/  UMOV UR24, URZ ;  /* 0x000000ff00187c82 */ /* 0x000fe20008000000 */
[----:B---3--:R-:W-:Y:S01]  /*31c0*/  ULEA UR26, UR4, UR26, 0x18 ;  /* 0x0000001a041a7291 */ /* 0x008fe2000f8ec0ff */
[----:B------:R-:W-:Y:S01]  /*31d0*/  UMOV UR38, 0x0 ;  /* 0x0000000000267882 */ /* 0x000fe20000000000 */
[----:B------:R-:W-:-:S02]  /*31e0*/  UMOV UR39, 0x4200010 ;  /* 0x0420001000277882 */ /* 0x000fc40000000000 */
[----:B------:R-:W-:Y:S02]  /*31f0*/  UIADD3 UR4, UPT, UPT, UR26, 0x4400, URZ ;  /* 0x000044001a047890 */ /* 0x000fe4000fffe0ff */
[----:B------:R-:W-:Y:S02]  /*3200*/  UIADD3 UR6, UPT, UPT, UR26, 0xc400, URZ ;  /* 0x0000c4001a067890 */ /* 0x000fe4000fffe0ff */
[----:B----4-:R-:W-:Y:S01]  /*3210*/  UIADD3 UR5, UPT, UPT, UR5, 0x3f, URZ ;  /* 0x0000003f05057890 */ /* 0x010fe2000fffe0ff */
[----:B--2---:R-:W2:Y:S01]  /*3220*/  LDS R0, [UR26+0x140] ;  /* 0x0001401aff007984 */ /* 0x004ea20008000800 */
[----:B-1----:R-:W-:Y:S01]  /*3230*/  UMOV UR36, 0x0 ;  /* 0x0000000000247882 */ /* 0x002fe20000000000 */
[----:B------:R-:W-:Y:S01]  /*3240*/  UMOV UR37, 0x4200010 ;  /* 0x0420001000257882 */ /* 0x000fe20000000000 */
[----:B------:R-:W-:Y:S02]  /*3250*/  USHF.R.S32.HI UR40, URZ, 0x1f, UR5 ;  /* 0x0000001fff287899 */ /* 0x000fe40008011405 */
[----:B------:R-:W-:-:S02]  /*3260*/  UISETP.GE.AND UP4, UPT, UR7, 0x1, UPT ;  /* 0x000000010700788c */ /* 0x000fc4000bf86270 */
[----:B------:R-:W-:Y:S02]  /*3270*/  ULEA.HI UR40, UR40, UR5, URZ, 0x6 ;  /* 0x0000000528287291 */ /* 0x000fe4000f8f30ff */
[----:B------:R-:W-:Y:S02]  /*3280*/  USHF.R.U32.HI UR5, URZ, 0x4, UR4 ;  /* 0x00000004ff057899 */ /* 0x000fe40008011604 */
[----:B------:R-:W-:Y:S02]  /*3290*/  USHF.R.S32.HI UR40, URZ, 0x6, UR40 ;  /* 0x00000006ff287899 */ /* 0x000fe40008011428 */
[----:B------:R-:W-:Y:S02]  /*32a0*/  USHF.R.U32.HI UR4, URZ, 0x4, UR6 ;  /* 0x00000004ff047899 */ /* 0x000fe40008011606 */
[----:B------:R-:W-:Y:S02]  /*32b0*/  UISETP.LT.AND UP0, UPT, UR40, 0x1, UPT ;  /* 0x000000012800788c */ /* 0x000fe4000bf01270 */
[----:B------:R-:W-:-:S02]  /*32c0*/  ULOP3.LUT UR5, UR5, 0x3fff, URZ, 0xc0, !UPT ;  /* 0x00003fff05057892 */ /* 0x000fc4000f8ec0ff */
[----:B------:R-:W-:Y:S02]  /*32d0*/  ULOP3.LUT UR4, UR4, 0x3fff, URZ, 0xc0, !UPT ;  /* 0x00003fff04047892 */ /* 0x000fe4000f8ec0ff */
[----:B------:R-:W-:Y:S02]  /*32e0*/  USEL UR41, UR40, 0x1, !UP0 ;  /* 0x0000000128297887 */ /* 0x000fe4000c000000 */
[----:B------:R-:W-:Y:S02]  /*32f0*/  ULOP3.LUT UR28, UR5, 0x10000, URZ, 0xfc, !UPT ;  /* 0x00010000051c7892 */ /* 0x000fe4000f8efcff */
[----:B------:R-:W-:Y:S02]  /*3300*/  ULOP3.LUT UR29, UR4, 0x10000, URZ, 0xfc, !UPT ;  /* 0x00010000041d7892 */ /* 0x000fe4000f8efcff */
[----:B------:R-:W-:Y:S01]  /*3310*/  UIADD3 UR41, UPT, UPT, -UR41, URZ, URZ ;  /* 0x000000ff29297290 */ /* 0x000fe2000fffe1ff */
[----:B------:R-:W-:Y:S01]  /*3320*/  UMOV UR34, 0x0 ;  /* 0x0000000000227882 */ /* 0x000fe20000000000 */
[----:B------:R-:W-:Y:S01]  /*3330*/  UMOV UR35, 0x4200010 ;  /* 0x0420001000237882 */ /* 0x000fe20000000000 */
[----:B------:R-:W-:Y:S01]  /*3340*/  UMOV UR32, 0x0 ;  /* 0x0000000000207882 */ /* 0x000fe20000000000 */
[----:B------:R-:W-:Y:S01]  /*3350*/  UMOV UR33, 0x4200010 ;  /* 0x0420001000217882 */ /* 0x000fe20000000000 */
[----:B--2---:R-:W-:-:S15]  /*3360*/  R2UR UR42, R0 ;  /* 0x00000000002a72ca */ /* 0x004fde00000e0000 */
.L_x_66:
[----:B------:R-:W-:Y:S02]  /*3370*/  LEA R0, R10, UR26, 0x3 ;  /* 0x0000001a0a007c11 */ /* 0x000fe4000f8e18ff */
[----:B------:R-:W-:Y:S02]  /*3380*/  SHF.L.U32 R2, R9, 0x1f, RZ ;  /* 0x0000001f09027819 */ /* 0x000fe400000006ff */
[----:B------:R-:W-:Y:S01]  /*3390*/  PLOP3.LUT P0, PT, PT, PT, UP4, 0x80, 0x8 ;  /* 0x000000000008781c */ /* 0x000fe20003f0f048 */
[----:B------:R-:W-:Y:S01]  /*33a0*/  VIADD R3, R0, 0xa0 ;  /* 0x000000a000037836 */ /* 0x000fe20000000000 */
[----:B-1----:R-:W1:Y:S02]  /*33b0*/  SYNCS.PHASECHK.TRANS64.TRYWAIT P1, [R0+URZ+0x90], R2 ;  /* 0x00009002000075a7 */ /* 0x002e6400080211ff */
[----:B-1-3--:R-:W-:Y:S09]  /*33c0*/  @!P1 BRA `(.L_x_60) ;  /* 0x0000005400889947 */ /* 0x00aff20003800000 */
.L_x_153:
[----:B------:R-:W-:Y:S01]  /*33d0*/  LEA R4, R10, UR26, 0x4 ;  /* 0x0000001a0a047c11 */ /* 0x000fe2000f8e20ff */
[----:B------:R-:W-:Y:S01]  /*33e0*/  @UP4 ULEA UR4, UR24, UR26, 0x3 ;  /* 0x0000001a18044291 */ /* 0x000fe2000f8e18ff */
[----:B------:R-:W-:Y:S01]  /*33f0*/  PLOP3.LUT P2, PT, PT, PT, PT, 0x80, 0x8 ;  /* 0x000000000008781c */ /* 0x000fe20003f4f070 */
[----:B------:R-:W-:Y:S01]  /*3400*/  ULEA UR31, UR30, UR26, 0x3 ;  /* 0x0000001a1e1f7291 */ /* 0x000fe2000f8e18ff */
[----:B------:R-:W-:Y:S02]  /*3410*/  PRMT R3, RZ, 0x654, R3 ;  /* 0x00000654ff037816 */ /* 0x000fe40000000003 */
[----:B------:R-:W2:Y:S01]  /*3420*/  LDS.128 R4, [R4+0x120] ;  /* 0x0001200004047984 */ /* 0x000ea20000000c00 */
[----:B-1----:R-:W-:Y:S02]  /*3430*/  @P0 SHF.L.U32 R2, R8, 0x1f, RZ ;  /* 0x0000001f08020819 */ /* 0x002fe400000006ff */
[----:B------:R-:W-:Y:S01]  /*3440*/  SHF.L.U32 R0, R11, 0x1f, RZ ;  /* 0x0000001f0b007819 */ /* 0x000fe200000006ff */
[----:B------:R-:W-:Y:S01]  /*3450*/  @!PT LDS RZ, [RZ] ;  /* 0x00000000fffff984 */ /* 0x000fe20000000800 */
[----:B------:R-:W-:Y:S01]  /*3460*/  @!PT LDS RZ, [RZ] ;  /* 0x00000000fffff984 */ /* 0x000fe20000000800 */
[----:B------:R-:W-:Y:S01]  /*3470*/  @!PT LDS RZ, [RZ] ;  /* 0x00000000fffff984 */ /* 0x000fe20000000800 */
[----:B------:R-:W-:Y:S01]  /*3480*/  @!PT LDS RZ, [RZ] ;  /* 0x00000000fffff984 */ /* 0x000fe20000000800 */
[----:B------:R1:W-:Y:S06]  /*3490*/  MEMBAR.ALL.CTA ;  /* 0x0000000000007992 */ /* 0x0003ec0000008000 */
[----:B-1----:R-:W1:Y:S02]  /*34a0*/  FENCE.VIEW.ASYNC.S ;  /* 0x00000000000073c6 */ /* 0x002e640000000000 */
[----:B-1----:R1:W-:Y:S01]  /*34b0*/  SYNCS.ARRIVE.TRANS64.RED.A1T0 RZ, [R3+URZ], RZ ;  /* 0x000000ff03ff79a7 */ /* 0x0023e200081004ff */
[----:B------:R1:W3:Y:S01]  /*34c0*/  @P0 SYNCS.PHASECHK.TRANS64.TRYWAIT P2, [UR4], R2 ;  /* 0x00000002ff0005a7 */ /* 0x0002e20008041104 */
[----:B------:R-:W-:Y:S01]  /*34d0*/  ULEA.HI UR4, UR30, UR30, URZ, 0x1 ;  /* 0x0000001e1e047291 */ /* 0x000fe2000f8f08ff */
[----:B--2---:R-:W-:-:S03]  /*34e0*/  LOP3.LUT P1, RZ, R6, 0x1, RZ, 0xc0, !PT ;  /* 0x0000000106ff7812 */ /* 0x004fc6000782c0ff */
[----:B------:R-:W-:Y:S02]  /*34f0*/  USHF.L.U32 UR11, UR4, 0x6, URZ ;  /* 0x00000006040b7899 */ /* 0x000fe400080006ff */
[----:B------:R-:W-:Y:S02]  /*3500*/  ULOP3.LUT UR4, UR4, 0xffe, URZ, 0xc0, !UPT ;  /* 0x00000ffe04047892 */ /* 0x000fe4000f8ec0ff */
[----:B------:R-:W-:Y:S02]  /*3510*/  ULOP3.LUT UR11, UR11, 0xffffff80, URZ, 0xc0, !UPT ;  /* 0xffffff800b0b7892 */ /* 0x000fe4000f8ec0ff */
[----:B------:R-:W-:Y:S02]  /*3520*/  UIADD3 UR4, UPT, UPT, -UR4, UR30, URZ ;  /* 0x0000001e04047290 */ /* 0x000fe4000fffe1ff */
[----:B------:R-:W-:Y:S01]  /*3530*/  UIADD3 UR11, UPT, UPT, UR42, UR11, URZ ;  /* 0x0000000b2a0b7290 */ /* 0x000fe2000fffe0ff */
[----:B------:R-:W2:Y:S03]  /*3540*/  SYNCS.PHASECHK.TRANS64.TRYWAIT P0, [UR31+0xd0], R0 ;  /* 0x0000d000ff0075a7 */ /* 0x000ea6000800111f */
[----:B------:R-:W-:Y:S01]  /*3550*/  ULEA UR11, UR4, UR11, 0x14 ;  /* 0x0000000b040b7291 */ /* 0x000fe2000f8ea0ff */
[----:B-123--:R-:W-:Y:S11]  /*3560*/  @!P0 BRA `(.L_x_61) ;  /* 0x0000005400348947 */ /* 0x00eff60003800000 */
.L_x_155:
[----:B------:R-:W-:Y:S01]  /*3570*/  IADD3 R10, PT, PT, R10, 0x1, RZ ;  /* 0x000000010a0a7810 */ /* 0x000fe20007ffe0ff */
[----:B------:R-:W-:Y:S06]  /*3580*/  BRA.U !UP4, `(.L_x_62) ;  /* 0x000000010cc07547 */ /* 0x000fec000b800000 */
[----:B------:R-:W-:Y:S01]  /*3590*/  UPLOP3.LUT UP2, UPT, UPT, UPT, UPT, 0x40, 0x4 ;  /* 0x000000000004789c */ /* 0x000fe20003f4e870 */
[----:B------:R-:W-:Y:S01]  /*35a0*/  UMOV UR23, UR41 ;  /* 0x0000002900177c82 */ /* 0x000fe20008000000 */
[----:B------:R-:W-:Y:S01]  /*35b0*/  UMOV UR22, UR40 ;  /* 0x0000002800167c82 */ /* 0x000fe20008000000 */
[----:B------:R-:W-:-:S08]  /*35c0*/  UMOV UR10, UR24 ;  /* 0x00000018000a7c82 */ /* 0x000fd00008000000 */
.L_x_65:
[----:B------:R-:W-:Y:S02]  /*35d0*/  UIADD3 UR23, UPT, UPT, UR23, 0x1, URZ ;  /* 0x0000000117177890 */ /* 0x000fe4000fffe0ff */
[----:B--2---:R-:W-:Y:S02]  /*35e0*/  ULEA UR5, UR10, UR26, 0x3 ;  /* 0x0000001a0a057291 */ /* 0x004fe4000f8e18ff */
[----:B------:R-:W-:Y:S01]  /*35f0*/  UISETP.NE.AND UP3, UPT, UR23, URZ, UPT ;  /* 0x000000ff1700728c */ /* 0x000fe2000bf65270 */
[----:B---3--:R-:W-:Y:S10]  /*3600*/  @P2 BRA `(.L_x_63) ;  /* 0x00000000000c2947 */ /* 0x008ff40003800000 */
[----:B-1----:R-:W-:Y:S04]  /*3610*/  SHF.L.U32 R2, R8, 0x1f, RZ ;  /* 0x0000001f08027819 */ /* 0x002fe800000006ff */
[----:B------:R-:W1:Y:S02]  /*3620*/  SYNCS.PHASECHK.TRANS64.TRYWAIT P0, [UR5], R2 ;  /* 0x00000002ff0075a7 */ /* 0x000e640008001105 */
[----:B-1----:R-:W-:Y:S05]  /*3630*/  @!P0 BRA `(.L_x_64) ;  /* 0x0000005400188947 */ /* 0x002fea0003800000 */
.L_x_63:
[----:B------:R-:W-:Y:S01]  /*3640*/  UISETP.NE.AND UP0, UPT, UR22, 0x1, UPT ;  /* 0x000000011600788c */ /* 0x000fe2000bf05270 */
[----:B------:R-:W-:Y:S01]  /*3650*/  PLOP3.LUT P2, PT, PT, PT, PT, 0x80, 0x8 ;  /* 0x000000000008781c */ /* 0x000fe20003f4f070 */
[----:B------:R-:W-:Y:S02]  /*3660*/  UIADD3 UR4, UPT, UPT, UR10, 0x1, URZ ;  /* 0x000000010a047890 */ /* 0x000fe4000fffe0ff */
[----:B------:R-:W-:Y:S02]  /*3670*/  UIADD3 UR25, UPT, UPT, UR5, 0x20, URZ ;  /* 0x0000002005197890 */ /* 0x000fe4000fffe0ff */
[----:B------:R-:W-:Y:S01]  /*3680*/  UISETP.NE.AND UP1, UPT, UR4, 0x4, UPT ;  /* 0x000000040400788c */ /* 0x000fe2000bf25270 */
[----:B------:R-:W-:Y:S01]  /*3690*/  PLOP3.LUT P0, PT, PT, PT, UP0, 0x80, 0x8 ;  /* 0x000000000008781c */ /* 0x000fe20003f0f008 */
[----:B------:R-:W-:Y:S02]  /*36a0*/  UIADD3 UR22, UPT, UPT, UR22, -0x1, URZ ;  /* 0xffffffff16167890 */ /* 0x000fe4000fffe0ff */
[----:B------:R-:W-:Y:S02]  /*36b0*/  USEL UR6, URZ, 0x1, UP1 ;  /* 0x00000001ff067887 */ /* 0x000fe40008800000 */
[----:B------:R-:W-:Y:S01]  /*36c0*/  USEL UR24, UR4, URZ, UP1 ;  /* 0x000000ff04187287 */ /* 0x000fe20008800000 */
[----:B------:R-:W-:Y:S01]  /*36d0*/  UMOV UR7, 0x40004040 ;  /* 0x4000404000077882 */ /* 0x000fe20000000000 */
[----:B------:R-:W-:Y:S02]  /*36e0*/  UMOV UR5, 0x40004040 ;  /* 0x4000404000057882 */ /* 0x000fe40000000000 */
[----:B------:R-:W-:Y:S01]  /*36f0*/  @UP0 ULEA UR4, UR24, UR26, 0x3 ;  /* 0x0000001a18040291 */ /* 0x000fe2000f8e18ff */
[----:B------:R-:W-:Y:S01]  /*3700*/  LOP3.LUT R8, R8, UR6, RZ, 0x3c, !PT ;  /* 0x0000000608087c12 */ /* 0x000fe2000f8e3cff */
[----:B------:R-:W-:Y:S01]  /*3710*/  ULEA UR6, UR10, UR29, 0xa ;  /* 0x0000001d0a067291 */ /* 0x000fe2000f8e50ff */
[----:B------:R-:W-:Y:S02]  /*3720*/  UMOV UR21, 0x40004040 ;  /* 0x4000404000157882 */ /* 0x000fe40000000000 */
[----:B-1----:R-:W-:Y:S01]  /*3730*/  @P0 SHF.L.U32 R0, R8, 0x1f, RZ ;  /* 0x0000001f08000819 */ /* 0x002fe200000006ff */
[----:B------:R-:W-:Y:S02]  /*3740*/  UIADD3 UR20, UPT, UPT, UR6, 0x2, URZ ;  /* 0x0000000206147890 */ /* 0x000fe4000fffe0ff */
[----:B------:R-:W-:Y:S01]  /*3750*/  UIADD3 UR16, UPT, UPT, UR6, 0x4, URZ ;  /* 0x0000000406107890 */ /* 0x000fe2000fffe0ff */
[----:B------:R2:W3:Y:S01]  /*3760*/  @P0 SYNCS.PHASECHK.TRANS64.TRYWAIT P2, [UR4], R0 ;  /* 0x00000000ff0005a7 */ /* 0x0004e20008041104 */
[----:B------:R-:W-:Y:S02]  /*3770*/  ULEA UR4, UR10, UR28, 0x9 ;  /* 0x0000001c0a047291 */ /* 0x000fe4000f8e48ff */
[----:B------:R-:W-:Y:S02]  /*3780*/  UIADD3 UR12, UPT, UPT, UR6, 0x6, URZ ;  /* 0x00000006060c7890 */ /* 0x000fe4000fffe0ff */
[----:B------:R-:W-:Y:S02]  /*3790*/  UIADD3 UR18, UPT, UPT, UR4, 0x2, URZ ;  /* 0x0000000204127890 */ /* 0x000fe4000fffe0ff */
[----:B------:R-:W-:Y:S02]  /*37a0*/  UIADD3 UR14, UPT, UPT, UR4, 0x4, URZ ;  /* 0x00000004040e7890 */ /* 0x000fe4000fffe0ff */
[----:B------:R-:W-:Y:S01]  /*37b0*/  UIADD3 UR8, UPT, UPT, UR4, 0x6, URZ ;  /* 0x0000000604087890 */ /* 0x000fe2000fffe0ff */
[----:B------:R2:W-:Y:S01]  /*37c0*/  UTCHMMA gdesc[UR4], gdesc[UR6], tmem[UR11], tmem[UR38], idesc[UR39], UP2 ;  /* 0x00ff2606040075ea */ /* 0x0005e2000900000b */
[----:B------:R-:W-:Y:S01]  /*37d0*/  UPLOP3.LUT UP2, UPT, UPT, UPT, UPT, 0x80, 0x8 ;  /* 0x000000000008789c */ /* 0x000fe20003f4f070 */
[----:B------:R-:W-:Y:S01]  /*37e0*/  UMOV UR19, 0x40004040 ;  /* 0x4000404000137882 */ /* 0x000fe20000000000 */
[----:B------:R-:W-:Y:S01]  /*37f0*/  UMOV UR17, 0x40004040 ;  /* 0x4000404000117882 */ /* 0x000fe20000000000 */
[----:B------:R2:W-:Y:S01]  /*3800*/  UTCHMMA gdesc[UR18], gdesc[UR20], tmem[UR11], tmem[UR36], idesc[UR37], UPT ;  /* 0x00ff2414120075ea */ /* 0x0005e2000b80000b */
[----:B------:R-:W-:Y:S01]  /*3810*/  UMOV UR15, 0x40004040 ;  /* 0x40004040000f7882 */ /* 0x000fe20000000000 */
[----:B------:R-:W-:Y:S01]  /*3820*/  UMOV UR13, 0x40004040 ;  /* 0x40004040000d7882 */ /* 0x000fe20000000000 */
[----:B------:R-:W-:Y:S01]  /*3830*/  UMOV UR9, 0x40004040 ;  /* 0x4000404000097882 */ /* 0x000fe20000000000 */
[----:B------:R2:W-:Y:S01]  /*3840*/  UTCHMMA gdesc[UR14], gdesc[UR16], tmem[UR11], tmem[UR34], idesc[UR35], UPT ;  /* 0x00ff22100e0075ea */ /* 0x0005e2000b80000b */
[----:B------:R2:W-:Y:S01]  /*3850*/  UTCHMMA gdesc[UR8], gdesc[UR12], tmem[UR11], tmem[UR32], idesc[UR33], UPT ;  /* 0x00ff200c080075ea */ /* 0x0005e2000b80000b */
[----:B------:R2:W-:Y:S01]  /*3860*/  UTCBAR.MULTICAST [UR25], URZ, UR27 ;  /* 0x000000ff190073e9 */ /* 0x0005e2000800081b */
[----:B------:R-:W-:Y:S01]  /*3870*/  UMOV UR10, UR24 ;  /* 0x00000018000a7c82 */ /* 0x000fe20008000000 */
[----:B------:R-:W-:Y:S05]  /*3880*/  BRA.U UP3, `(.L_x_65) ;  /* 0xfffffffd03507547 */ /* 0x000fea000b83ffff */
.L_x_62:
[----:B--2---:R-:W-:Y:S01]  /*3890*/  UIADD3 UR4, UPT, UPT, UR30, 0x1, URZ ;  /* 0x000000011e047890 */ /* 0x004fe2000fffe0ff */
[C---:B------:R-:W-:Y:S01]  /*38a0*/  ISETP.NE.AND P0, PT, R10.reuse, 0x2, PT ;  /* 0x000000020a00780c */ /* 0x040fe20003f05270 */
[----:B------:R-:W-:Y:S02]  /*38b0*/  UIADD3 UR5, UPT, UPT, UR31, 0xb0, URZ ;  /* 0x000000b01f057890 */ /* 0x000fe4000fffe0ff */
[----:B------:R-:W-:Y:S01]  /*38c0*/  UISETP.NE.AND UP0, UPT, UR4, 0x4, UPT ;  /* 0x000000040400788c */ /* 0x000fe2000bf05270 */
[----:B-1----:R-:W-:Y:S02]  /*38d0*/  SEL R0, RZ, 0x1, P0 ;  /* 0x00000001ff007807 */ /* 0x002fe40000000000 */
[----:B------:R-:W-:Y:S01]  /*38e0*/  SEL R10, R10, RZ, P0 ;  /* 0x000000ff0a0a7207 */ /* 0x000fe20000000000 */
[----:B------:R-:W-:Y:S01]  /*38f0*/  USEL UR6, URZ, 0x1, UP0 ;  /* 0x00000001ff067887 */ /* 0x000fe20008000000 */
[----:B------:R-:W-:Y:S01]  /*3900*/  LOP3.LUT R9, R9, R0, RZ, 0x3c, !PT ;  /* 0x0000000009097212 */ /* 0x000fe200078e3cff */
[----:B------:R-:W-:Y:S01]  /*3910*/  USEL UR30, UR4, URZ, UP0 ;  /* 0x000000ff041e7287 */ /* 0x000fe20008000000 */
[----:B------:R1:W-:Y:S03]  /*3920*/  UTCBAR [UR5], URZ ;  /* 0x000000ff050073e9 */ /* 0x0003e600080000ff */
[----:B------:R-:W-:Y:S01]  /*3930*/  LOP3.LUT R11, R11, UR6, RZ, 0x3c, !PT ;  /* 0x000000060b0b7c12 */ /* 0x000fe2000f8e3cff */
[----:B------:R-:W-:Y:S07]  /*3940*/  @P1 BRA `(.L_x_66) ;  /* 0xfffffff800881947 */ /* 0x000fee000383ffff */
[----:B------:R-:W2:Y:S01]  /*3950*/  S2UR UR8, SR_CgaCtaId ;  /* 0x00000000000879c3 */ /* 0x000ea20000008800 */
[----:B------:R-:W-:Y:S01]  /*3960*/  ELECT P0, URZ, PT ;  /* 0x0000000000ff782f */ /* 0x000fe20003800000 */
[----:B------:R-:W-:Y:S01]  /*3970*/  IMAD.MOV.U32 R0, RZ, RZ, 0x1 ;  /* 0x00000001ff007424 */ /* 0x000fe200078e00ff */
[----:B------:R-:W-:Y:S01]  /*3980*/  UIADD3 UR26, UPT, UPT, UR26, 0xd0, URZ ;  /* 0x000000d01a1a7890 */ /* 0x000fe2000fffe0ff */
[----:B------:R-:W-:Y:S01]  /*3990*/  SHF.L.U32 R2, R11, 0x1f, RZ ;  /* 0x0000001f0b027819 */ /* 0x000fe200000006ff */
[----:B------:R-:W-:-:S03]  /*39a0*/  UMOV UR4, 0x40 ;  /* 0x0000004000047882 */ /* 0x000fc60000000000 */
[----:B------:R-:W-:Y:S01]  /*39b0*/  UVIRTCOUNT.DEALLOC.SMPOOL 0x80 ;  /* 0x000000800000784c */ /* 0x000fe20000000000 */
[----:B--2---:R-:W-:Y:S02]  /*39c0*/  ULEA UR8, UR8, UR4, 0x18 ;  /* 0x0000000408087291 */ /* 0x004fe4000f8ec0ff */
[----:B------:R-:W-:-:S07]  /*39d0*/  ULEA UR4, UR30, UR26, 0x3 ;  /* 0x0000001a1e047291 */ /* 0x000fce000f8e18ff */
[----:B------:R2:W-:Y:S02]  /*39e0*/  @P0 STS.U8 [UR8+0x1c], R0 ;  /* 0x00001c00ff000988 */ /* 0x0005e40008000008 */
[----:B------:R-:W4:Y:S02]  /*39f0*/  SYNCS.PHASECHK.TRANS64.TRYWAIT P0, [UR4], R2 ;  /* 0x00000002ff0075a7 */ /* 0x000f240008001104 */
[----:B--2-4-:R-:W-:Y:S05]  /*3a00*/  @!P0 BRA `(.L_x_67) ;  /* 0x00000050003c8947 */ /* 0x014fea0003800000 */
.L_x_158:
[----:B------:R-:W-:-:S04]  /*3a10*/  UIADD3 UR4, UPT, UPT, UR30, 0x1, URZ ;  /* 0x000000011e047890 */ /* 0x000fc8000fffe0ff */
[----:B------:R-:W-:-:S04]  /*3a20*/  UISETP.NE.AND UP0, UPT, UR4, 0x4, UPT ;  /* 0x000000040400788c */ /* 0x000fc8000bf05270 */
[----:B------:R-:W-:Y:S02]  /*3a30*/  USEL UR6, URZ, 0x1, UP0 ;  /* 0x00000001ff067887 */ /* 0x000fe40008000000 */
[----:B------:R-:W-:-:S04]  /*3a40*/  USEL UR4, UR4, URZ, UP0 ;  /* 0x000000ff04047287 */ /* 0x000fc80008000000 */
[----:B-1----:R-:W-:Y:S01]  /*3a50*/  ULEA UR5, UR4, UR26, 0x3 ;  /* 0x0000001a04057291 */ /* 0x002fe2000f8e18ff */
[----:B--2---:R-:W-:-:S04]  /*3a60*/  LOP3.LUT R2, R11, UR6, RZ, 0x3c, !PT ;  /* 0x000000060b027c12 */ /* 0x004fc8000f8e3cff */
[----:B------:R-:W-:-:S04]  /*3a70*/  SHF.L.U32 R3, R2, 0x1f, RZ ;  /* 0x0000001f02037819 */ /* 0x000fc800000006ff */
[----:B------:R-:W1:Y:S02]  /*3a80*/  SYNCS.PHASECHK.TRANS64.TRYWAIT P0, [UR5], R3 ;  /* 0x00000003ff0075a7 */ /* 0x000e640008001105 */
[----:B-1----:R-:W-:Y:S05]  /*3a90*/  @!P0 BRA `(.L_x_68) ;  /* 0x0000005000308947 */ /* 0x002fea0003800000 */
.L_x_160:
        /* <DEDUP_REMOVED lines=9> */
.L_x_162:
[----:B------:R-:W-:-:S04]  /*3b30*/  UIADD3 UR4, UPT, UPT, UR4, 0x1, URZ ;  /* 0x0000000104047890 */ /* 0x000fc8000fffe0ff */
[----:B------:R-:W-:-:S04]  /*3b40*/  UISETP.NE.AND UP0, UPT, UR4, 0x4, UPT ;  /* 0x000000040400788c */ /* 0x000fc8000bf05270 */
[----:B------:R-:W-:Y:S02]  /*3b50*/  USEL UR5, URZ, 0x1, UP0 ;  /* 0x00000001ff057887 */ /* 0x000fe40008000000 */
[----:B------:R-:W-:-:S04]  /*3b60*/  USEL UR4, UR4, URZ, UP0 ;  /* 0x000000ff04047287 */ /* 0x000fc80008000000 */
[----:B------:R-:W-:Y:S01]  /*3b70*/  ULEA UR4, UR4, UR26, 0x3 ;  /* 0x0000001a04047291 */ /* 0x000fe2000f8e18ff */
[----:B------:R-:W-:-:S04]  /*3b80*/  LOP3.LUT R2, R2, UR5, RZ, 0x3c, !PT ;  /* 0x0000000502027c12 */ /* 0x000fc8000f8e3cff */
[----:B------:R-:W-:-:S04]  /*3b90*/  SHF.L.U32 R2, R2, 0x1f, RZ ;  /* 0x0000001f02027819 */ /* 0x000fc800000006ff */
[----:B------:R-:W2:Y:S02]  /*3ba0*/  SYNCS.PHASECHK.TRANS64.TRYWAIT P0, [UR4], R2 ;  /* 0x00000002ff0075a7 */ /* 0x000ea40008001104 */
[----:B--2---:R-:W-:Y:S05]  /*3bb0*/  @!P0 BRA `(.L_x_70) ;  /* 0x0000005000188947 */ /* 0x004fea0003800000 */
.L_x_164:
[----:B------:R-:W-:Y:S01]  /*3bc0*/  NOP ;  /* 0x0000000000007918 */ /* 0x000fe20000000000 */
[----:B-1----:R-:W1:Y:S01]  /*3bd0*/  LDS R0, [UR8+0x14] ;  /* 0x00001408ff007984 */ /* 0x002e620008000800 */
[----:B------:R-:W-:Y:S01]  /*3be0*/  ULOP3.LUT UR4, UR42, 0xffff, URZ, 0xc0, !UPT ;  /* 0x0000ffff2a047892 */ /* 0x000fe2000f8ec0ff */
[----:B------:R-:W-:Y:S01]  /*3bf0*/  UMOV UR5, 0xffff ;  /* 0x0000ffff00057882 */ /* 0x000fe20000000000 */
[----:B------:R-:W-:Y:S02]  /*3c00*/  UMOV UR6, 0x1 ;  /* 0x0000000100067882 */ /* 0x000fe40000000000 */
[----:B------:R-:W-:-:S04]  /*3c10*/  USHF.R.U32.HI UR4, URZ, 0x5, UR4 ;  /* 0x00000005ff047899 */ /* 0x000fc80008011604 */
[----:B------:R-:W-:Y:S02]  /*3c20*/  USHF.L.U32 UR5, UR5, UR4, URZ ;  /* 0x0000000405057299 */ /* 0x000fe400080006ff */
[----:B------:R-:W-:-:S04]  /*3c30*/  USHF.L.U32 UR4, UR6, UR4, URZ ;  /* 0x0000000406047299 */ /* 0x000fc800080006ff */
[----:B-1----:R-:W-:-:S04]  /*3c40*/  LOP3.LUT R0, R0, UR5, RZ, 0xc0, !PT ;  /* 0x0000000500007c12 */ /* 0x002fc8000f8ec0ff */
[----:B------:R-:W-:-:S13]  /*3c50*/  ISETP.NE.AND P0, PT, R0, UR5, PT ;  /* 0x0000000500007c0c */ /* 0x000fda000bf05270 */
[----:B------:R-:W-:Y:S05]  /*3c60*/  @P0 BRA `(.L_x_71) ;  /* 0x0000000000580947 */ /* 0x000fea0003800000 */
[----:B------:R-:W1:Y:S02]  /*3c70*/  LDS R0, [UR8+0x18] ;  /* 0x00001808ff007984 */ /* 0x000e640008000800 */
[----:B-1----:R-:W-:-:S04]  /*3c80*/  LOP3.LUT R0, R0, UR4, RZ, 0xc0, !PT ;  /* 0x0000000400007c12 */ /* 0x002fc8000f8ec0ff */
[----:B------:R-:W-:-:S13]  /*3c90*/  ISETP.NE.AND P0, PT, R0, UR4, PT ;  /* 0x0000000400007c0c */ /* 0x000fda000bf05270 */
[----:B------:R-:W-:Y:S05]  /*3ca0*/  @P0 BRA `(.L_x_72) ;  /* 0x00000000003c0947 */ /* 0x000fea0003800000 */
[----:B------:R-:W1:Y:S01]  /*3cb0*/  S2R R2, SR_LANEID ;  /* 0x0000000000027919 */ /* 0x000e620000000000 */
[----:B------:R-:W-:-:S06]  /*3cc0*/  ULOP3.LUT UR5, URZ, UR5, URZ, 0x33, !UPT ;  /* 0x00000005ff057292 */ /* 0x000fcc000f8e33ff */
[----:B------:R-:W-:-:S04]  /*3cd0*/  IMAD.U32 R0, RZ, RZ, UR5 ;  /* 0x00000005ff007e24 */ /* 0x000fc8000f8e00ff */
[----:B------:R2:W4:Y:S02]  /*3ce0*/  REDUX UR7, R0 ;  /* 0x00000000000773c4 */ /* 0x0005240000000000 */
[----:B------:R1:W-:Y:S01]  /*3cf0*/  UTCATOMSWS.AND URZ, UR5 ;  /* 0x0000000500ff79e3 */ /* 0x0003e20008000000 */
[----:B--2---:R-:W-:Y:S01]  /*3d00*/  LOP3.LUT R0, RZ, UR4, RZ, 0x33, !PT ;  /* 0x00000004ff007c12 */ /* 0x004fe2000f8e33ff */
[----:B------:R-:W-:Y:S02]  /*3d10*/  VOTEU.ANY UR4, UPT, PT ;  /* 0x0000000000047886 */ /* 0x000fe400038e0100 */
[----:B------:R-:W-:Y:S02]  /*3d20*/  UFLO.U32 UR4, UR4 ;  /* 0x00000004000472bd */ /* 0x000fe400080e0000 */
[----:B------:R-:W2:Y:S04]  /*3d30*/  REDUX UR6, R0 ;  /* 0x00000000000673c4 */ /* 0x000ea80000000000 */
[----:B-1----:R-:W-:-:S02]  /*3d40*/  ISETP.EQ.U32.AND P0, PT, R2, UR4, PT ;  /* 0x0000000402007c0c */ /* 0x002fc4000bf02070 */
[----:B----4-:R-:W-:-:S11]  /*3d50*/  MOV R2, UR7 ;  /* 0x0000000700027c02 */ /* 0x010fd60008000f00 */
[----:B------:R1:W-:Y:S01]  /*3d60*/  @P0 ATOMS.AND RZ, [UR8+0x14], R2 ;  /* 0x00001402ffff098c */ /* 0x0003e2000a800008 */
[----:B--2---:R-:W-:-:S05]  /*3d70*/  IMAD.U32 R0, RZ, RZ, UR6 ;  /* 0x00000006ff007e24 */ /* 0x004fca000f8e00ff */
[----:B------:R1:W-:Y:S01]  /*3d80*/  @P0 ATOMS.AND RZ, [UR8+0x18], R0 ;  /* 0x00001800ffff098c */ /* 0x0003e2000a800008 */
[----:B------:R-:W-:Y:S05]  /*3d90*/  BRA `(.L_x_73) ;  /* 0x0000000000147947 */ /* 0x000fea0003800000 */
.L_x_72:
[----:B------:R-:W-:Y:S02]  /*3da0*/  MOV R2, 0x3dc0 ;  /* 0x00003dc000027802 */ /* 0x000fe40000000f00 */
[----:B---3-5:R-:W-:Y:S05]  /*3db0*/  CALL.REL.NOINC `($__internal_0_$__cuda_sm10x_tcgen05_guardrail_trap_col_being_dealloced_not_returned_by_alloc) ;  /* 0x0000005400007944 */ /* 0x028fea0003c00000 */
[----:B------:R-:W-:Y:S05]  /*3dc0*/  BRA `(.L_x_73) ;  /* 0x0000000000087947 */ /* 0x000fea0003800000 */
.L_x_71:
[----:B------:R-:W-:Y:S02]  /*3dd0*/  MOV R2, 0x3df0 ;  /* 0x00003df000027802 */ /* 0x000fe40000000f00 */
[----:B---3-5:R-:W-:Y:S05]  /*3de0*/  CALL.REL.NOINC `($__internal_2_$__cuda_sm10x_tcgen05_guardrail_trap_unallocated_columns_being_dealloced) ;  /* 0x00000054000c7944 */ /* 0x028fea0003c00000 */
.L_x_73:
[----:B------:R-:W-:Y:S01]  /*3df0*/  NOP ;  /* 0x0000000000007918 */ /* 0x000fe20000000000 */
[----:B------:R-:W-:Y:S05]  /*3e00*/  EXIT ;  /* 0x000000000000794d */ /* 0x000fea0003800000 */
.L_x_55:
[----:B------:R-:W-:-:S09]  /*3e10*/  UISETP.NE.OR UP0, UPT, UR18, 0x3, !UP3 ;  /* 0x000000031200788c */ /* 0x000fd2000df05670 */
[----:B------:R-:W-:Y:S05]  /*3e20*/  BRA.U UP0, `(.L_x_74) ;  /* 0x0000001100887547 */ /* 0x000fea000b800000 */
[----:B------:R-:W2:Y:S01]  /*3e30*/  LDCU.64 UR4, c[0x0][0x888] ;  /* 0x00011100ff0477ac */ /* 0x000ea20008000a00 */
[----:B------:R-:W3:Y:S01]  /*3e40*/  S2UR UR8, SR_CgaCtaId ;  /* 0x00000000000879c3 */ /* 0x000ee20000008800 */
[----:B------:R-:W-:Y:S02]  /*3e50*/  HFMA2 R9, -RZ, RZ, 0, 0 ;  /* 0x00000000ff097431 */ /* 0x000fe400000001ff */
[----:B------:R-:W-:Y:S01]  /*3e60*/  IMAD.MOV.U32 R11, RZ, RZ, 0x1 ;  /* 0x00000001ff0b7424 */ /* 0x000fe200078e00ff */
[----:B------:R-:W4:Y:S01]  /*3e70*/  LDCU UR40, c[0x0][0x370] ;  /* 0x00006e00ff2877ac */ /* 0x000f220008000800 */
[----:B------:R-:W-:Y:S01]  /*3e80*/  IMAD.MOV.U32 R10, RZ, RZ, RZ ;  /* 0x000000ffff0a7224 */ /* 0x000fe200078e00ff */
[----:B------:R-:W-:Y:S01]  /*3e90*/  MOV R3, 0x1000 ;  /* 0x0000100000037802 */ /* 0x000fe20000000f00 */
[----:B------:R-:W4:Y:S01]  /*3ea0*/  LDCU.128 UR44, c[0x0][0xb10] ;  /* 0x00016200ff2c77ac */ /* 0x000f220008000c00 */
[----:B------:R-:W1:Y:S01]  /*3eb0*/  LDC.64 R12, c[0x0][0x348] ;  /* 0x0000d200ff0c7b82 */ /* 0x000e620000000a00 */
[----:B------:R-:W3:Y:S01]  /*3ec0*/  LDCU UR37, c[0x0][0x374] ;  /* 0x00006e80ff2577ac */ /* 0x000ee20008000800 */
[----:B------:R-:W3:Y:S01]  /*3ed0*/  LDCU.64 UR38, c[0x0][0x890] ;  /* 0x00011200ff2677ac */ /* 0x000ee20008000a00 */
[----:B------:R-:W3:Y:S01]  /*3ee0*/  LDCU UR15, c[0x0][0xb0c] ;  /* 0x00016180ff0f77ac */ /* 0x000ee20008000800 */
[----:B--2---:R-:W-:Y:S01]  /*3ef0*/  UISETP.NE.U32.AND UP0, UPT, UR4, URZ, UPT ;  /* 0x000000ff0400728c */ /* 0x004fe2000bf05070 */
[----:B------:R-:W2:Y:S01]  /*3f00*/  LDCU UR54, c[0x0][0xb20] ;  /* 0x00016400ff3677ac */ /* 0x000ea20008000800 */
[----:B------:R-:W2:Y:S01]  /*3f10*/  LDCU UR4, c[0x0][0xb30] ;  /* 0x00016600ff0477ac */ /* 0x000ea20008000800 */
[----:B------:R-:W-:Y:S01]  /*3f20*/  UMOV UR21, 0x400 ;  /* 0x0000040000157882 */ /* 0x000fe20000000000 */
[----:B----4-:R-:W-:-:S02]  /*3f30*/  UIMAD.WIDE.U32 UR52, UR40, UR44, URZ ;  /* 0x0000002c283472a5 */ /* 0x010fc4000f8e00ff */
[----:B---3--:R-:W-:Y:S02]  /*3f40*/  UIMAD.WIDE.U32 UR6, UR37, UR47, URZ ;  /* 0x0000002f250672a5 */ /* 0x008fe4000f8e00ff */
[----:B------:R-:W-:Y:S02]  /*3f50*/  ULEA UR21, UR8, UR21, 0x18 ;  /* 0x0000001508157291 */ /* 0x000fe4000f8ec0ff */
[----:B------:R-:W-:Y:S02]  /*3f60*/  USEL UR41, URZ, 0x1, UP6 ;  /* 0x00000001ff297887 */ /* 0x000fe4000b000000 */
[----:B------:R-:W-:Y:S02]  /*3f70*/  UISETP.NE.U32.AND UP6, UPT, UR38, URZ, UPT ;  /* 0x000000ff2600728c */ /* 0x000fe4000bfc5070 */
[----:B------:R-:W-:Y:S02]  /*3f80*/  UIADD3 UR43, UPT, UPT, UR21, 0x58, URZ ;  /* 0x00000058152b7890 */ /* 0x000fe4000fffe0ff */
[----:B------:R-:W-:-:S02]  /*3f90*/  UIADD3 UR33, UPT, UPT, UR21, 0x40, URZ ;  /* 0x0000004015217890 */ /* 0x000fc4000fffe0ff */
[----:B------:R-:W-:Y:S02]  /*3fa0*/  UIADD3 UR25, UPT, UPT, UR21, 0x48, URZ ;  /* 0x0000004815197890 */ /* 0x000fe4000fffe0ff */
[----:B------:R-:W-:Y:S02]  /*3fb0*/  UIADD3 UR17, UPT, UPT, UR21, 0x50, URZ ;  /* 0x0000005015117890 */ /* 0x000fe4000fffe0ff */
[----:B------:R-:W-:Y:S02]  /*3fc0*/  UISETP.NE.AND.EX UP5, UPT, UR5, URZ, UPT, UP0 ;  /* 0x000000ff0500728c */ /* 0x000fe4000bfa5300 */
[----:B------:R-:W-:Y:S01]  /*3fd0*/  UISETP.NE.AND UP0, UPT, UR42, 0x1, UPT ;  /* 0x000000012a00788c */ /* 0x000fe2000bf05270 */
[----:B------:R-:W-:Y:S01]  /*3fe0*/  UMOV UR52, UR53 ;  /* 0x0000003500347c82 */ /* 0x000fe20008000000 */
[----:B------:R-:W-:Y:S01]  /*3ff0*/  UMOV UR51, UR7 ;  /* 0x0000000700337c82 */ /* 0x000fe20008000000 */
[----:B------:R-:W-:Y:S02]  /*4000*/  UISETP.NE.AND UP0, UPT, UR15, 0x1, UPT ;  /* 0x000000010f00788c */ /* 0x000fe4000bf05270 */
[----:B------:R-:W-:-:S02]  /*4010*/  UPLOP3.LUT UP4, UPT, UPT, UPT, UPT, 0x40, 0x4 ;  /* 0x000000000004789c */ /* 0x000fc40003f8e870 */
[----:B------:R-:W-:Y:S01]  /*4020*/  UISETP.GE.AND UP2, UPT, UR42, 0x1, UPT ;  /* 0x000000012a00788c */ /* 0x000fe2000bf46270 */
[----:B------:R-:W3:Y:S01]  /*4030*/  LDCU.64 UR22, c[0x0][0xb28] ;  /* 0x00016500ff1677ac */ /* 0x000ee20008000a00 */
[----:B------:R-:W-:Y:S02]  /*4040*/  UISETP.NE.AND.EX UP6, UPT, UR39, URZ, UPT, UP6 ;  /* 0x000000ff2700728c */ /* 0x000fe4000bfc5360 */
[----:B------:R-:W-:Y:S02]  /*4050*/  UPRMT UR43, UR8, 0x654, UR43 ;  /* 0x00000654082b7896 */ /* 0x000fe4000800002b */
[----:B------:R-:W-:Y:S02]  /*4060*/  UPRMT UR50, UR8, 0x654, UR33 ;  /* 0x0000065408327896 */ /* 0x000fe40008000021 */
[----:B------:R-:W-:Y:S02]  /*4070*/  UPRMT UR49, UR8, 0x654, UR25 ;  /* 0x0000065408317896 */ /* 0x000fe40008000019 */
[----:B------:R-:W-:-:S02]  /*4080*/  UPRMT UR48, UR8, 0x654, UR17 ;  /* 0x0000065408307896 */ /* 0x000fc40008000011 */
[----:B------:R-:W-:Y:S02]  /*4090*/  USHF.R.U32.HI UR52, URZ, UR45, UR52 ;  /* 0x0000002dff347299 */ /* 0x000fe40008011634 */
[----:B--2---:R-:W-:Y:S02]  /*40a0*/  USHF.R.U32.HI UR51, URZ, UR54, UR51 ;  /* 0x00000036ff337299 */ /* 0x004fe40008011633 */
[----:B------:R-:W-:Y:S02]  /*40b0*/  UISETP.NE.AND UP0, UPT, UR46, 0x1, UPT ;  /* 0x000000012e00788c */ /* 0x000fe4000bf05270 */
[----:B-1----:R-:W-:-:S11]  /*40c0*/  UISETP.NE.AND UP3, UPT, UR4, 0x1, UPT ;  /* 0x000000010400788c */ /* 0x002fd6000bf65270 */
.L_x_85:
[C---:B------:R-:W-:Y:S02]  /*40d0*/  LEA R8, R10.reuse, UR21, 0x3 ;  /* 0x000000150a087c11 */ /* 0x040fe4000f8e18ff */
[----:B------:R-:W-:Y:S02]  /*40e0*/  SHF.L.U32 R0, R9, 0x1f, RZ ;  /* 0x0000001f09007819 */ /* 0x000fe400000006ff */
[----:B------:R-:W-:Y:S02]  /*40f0*/  LEA R4, R10, UR21, 0x4 ;  /* 0x000000150a047c11 */ /* 0x000fe4000f8e20ff */
[----:B-1----:R-:W1:Y:S02]  /*4100*/  SYNCS.PHASECHK.TRANS64.TRYWAIT P0, [R8+URZ+0x90], R0 ;  /* 0x00009000080075a7 */ /* 0x002e6400080011ff */
[----:B-1----:R-:W-:Y:S05]  /*4110*/  @!P0 BRA `(.L_x_75) ;  /* 0x0000004800d88947 */ /* 0x002fea0003800000 */
.L_x_165:
[----:B------:R-:W2:Y:S01]  /*4120*/  LDS.128 R4, [R4+0x120] ;  /* 0x0001200004047984 */ /* 0x000ea20000000c00 */
[----:B------:R-:W-:Y:S01]  /*4130*/  UISETP.GE.AND UP0, UPT, UR42, 0x1, UPT ;  /* 0x000000012a00788c */ /* 0x000fe2000bf06270 */
[----:B------:R-:W-:Y:S01]  /*4140*/  @!PT LDS RZ, [RZ] ;  /* 0x00000000fffff984 */ /* 0x000fe20000000800 */
[----:B------:R-:W-:Y:S01]  /*4150*/  @!PT LDS RZ, [RZ] ;  /* 0x00000000fffff984 */ /* 0x000fe20000000800 */
[----:B------:R-:W-:Y:S01]  /*4160*/  @!PT LDS RZ, [RZ] ;  /* 0x00000000fffff984 */ /* 0x000fe20000000800 */
[----:B------:R-:W-:Y:S01]  /*4170*/  @!PT LDS RZ, [RZ] ;  /* 0x00000000fffff984 */ /* 0x000fe20000000800 */
[----:B------:R4:W-:Y:S06]  /*4180*/  MEMBAR.ALL.CTA ;  /* 0x0000000000007992 */ /* 0x0009ec0000008000 */
[----:B----4-:R-:W4:Y:S01]  /*4190*/  FENCE.VIEW.ASYNC.S ;  /* 0x00000000000073c6 */ /* 0x010f220000000000 */
[----:B--2---:R-:W-:Y:S11]  /*41a0*/  LOP3.LUT P0, RZ, R6, 0x1, RZ, 0xc0, !PT ;  /* 0x0000000106ff7812 */ /* 0x004ff6000780c0ff */
[----:B------:R-:W-:Y:S02]  /*41b0*/  @!UPT UIADD3 URZ, UPT, UPT, URZ, URZ, URZ ;  /* 0x000000fffffff290 */ /* 0x000fe4000fffe0ff */
[----:B----4-:R-:W-:Y:S01]  /*41c0*/  VOTEU.ANY UP2, P0 ;  /* 0x0000000000ff7886 */ /* 0x010fe20000040100 */
[----:B------:R-:W-:Y:S11]  /*41d0*/  PLOP3.LUT P0, PT, PT, PT, UP2, 0x80, 0x8 ;  /* 0x000000000008781c */ /* 0x000ff60003f0f028 */
[----:B------:R-:W-:Y:S02]  /*41e0*/  @!UPT UIADD3 URZ, UPT, UPT, URZ, URZ, URZ ;  /* 0x000000fffffff290 */ /* 0x000fe4000fffe0ff */
[----:B-1----:R-:W-:Y:S02]  /*41f0*/  @P0 SHF.R.U32.HI R0, RZ, 0x10, R5 ;  /* 0x00000010ff000819 */ /* 0x002fe40000011605 */
[----:B------:R-:W-:Y:S02]  /*4200*/  @P0 MOV R2, R4 ;  /* 0x0000000400020202 */ /* 0x000fe40000000f00 */
[----:B------:R-:W-:Y:S01]  /*4210*/  @P0 R2UR UR4, R0 ;  /* 0x00000000000402ca */ /* 0x000fe200000e0000 */
[----:B------:R-:W-:Y:S01]  /*4220*/  VIADD R0, R8, 0xa0 ;  /* 0x000000a008007836 */ /* 0x000fe20000000000 */
[----:B------:R-:W-:Y:S02]  /*4230*/  @P0 LOP3.LUT R4, R5, 0xffff, RZ, 0xc0, !PT ;  /* 0x0000ffff05040812 */ /* 0x000fe400078ec0ff */
[----:B------:R-:W-:Y:S02]  /*4240*/  @P0 R2UR UR6, R2 ;  /* 0x00000000020602ca */ /* 0x000fe400000e0000 */
[----:B------:R-:W-:Y:S02]  /*4250*/  PRMT R0, RZ, 0x654, R0 ;  /* 0x00000654ff007816 */ /* 0x000fe40000000000 */
[----:B------:R-:W-:Y:S02]  /*4260*/  @P0 R2UR UR5, R4 ;  /* 0x00000000040502ca */ /* 0x000fe400000e0000 */
[----:B------:R1:W-:Y:S03]  /*4270*/  SYNCS.ARRIVE.TRANS64.RED.A1T0 RZ, [R0+URZ], RZ ;  /* 0x000000ff00ff79a7 */ /* 0x0003e600081004ff */
[----:B------:R-:W-:Y:S04]  /*4280*/  @UP2 UMOV UR29, UR4 ;  /* 0x00000004001d2c82 */ /* 0x000fe80008000000 */
[----:B------:R-:W-:Y:S04]  /*4290*/  @UP2 UMOV UR14, UR6 ;  /* 0x00000006000e2c82 */ /* 0x000fe80008000000 */
[----:B------:R-:W-:Y:S01]  /*42a0*/  @UP2 UMOV UR13, UR5 ;  /* 0x00000005000d2c82 */ /* 0x000fe20008000000 */
[----:B------:R-:W-:Y:S05]  /*42b0*/  BRA.U !UP0, `(.L_x_76) ;  /* 0x0000000108c07547 */ /* 0x000fea000b800000 */
[----:B------:R-:W-:Y:S02]  /*42c0*/  UIMAD.WIDE.U32 UR18, UR13, UR47, URZ ;  /* 0x0000002f0d1272a5 */ /* 0x000fe4000f8e00ff */
[----:B------:R-:W-:Y:S02]  /*42d0*/  UP2UR UR16, UPR, URZ, 0x4 ;  /* 0x00000004ff107883 */ /* 0x000fe40008000000 */
[----:B------:R-:W-:Y:S02]  /*42e0*/  UISETP.NE.AND UP2, UPT, UR46, 0x1, UPT ;  /* 0x000000012e00788c */ /* 0x000fe4000bf45270 */
[----:B------:R-:W-:Y:S02]  /*42f0*/  UIMAD.WIDE.U32 UR26, UR14, UR44, URZ ;  /* 0x0000002c0e1a72a5 */ /* 0x000fe4000f8e00ff */
[----:B------:R-:W-:Y:S02]  /*4300*/  USEL UR4, UR37, UR51, !UP2 ;  /* 0x0000003325047287 */ /* 0x000fe4000d000000 */
[----:B------:R-:W-:Y:S02]  /*4310*/  UISETP.NE.AND UP0, UPT, UR15, 0x1, UPT ;  /* 0x000000010f00788c */ /* 0x000fe4000bf05270 */
[----:B------:R-:W-:Y:S02]  /*4320*/  UP2UR UR20, UPR, URZ, 0x2 ;  /* 0x00000002ff147883 */ /* 0x000fe40008000000 */
[----:B------:R-:W-:Y:S02]  /*4330*/  UISETP.NE.AND UP1, UPT, UR42, 0x1, UPT ;  /* 0x000000012a00788c */ /* 0x000fe4000bf25270 */
[----:B---3--:R-:W-:Y:S02]  /*4340*/  UIMAD.WIDE.U32 UR8, UR4, UR22, URZ ;  /* 0x00000016040872a5 */ /* 0x008fe4000f8e00ff */
[----:B------:R-:W-:Y:S01]  /*4350*/  USEL UR7, UR40, UR52, !UP0 ;  /* 0x0000003428077287 */ /* 0x000fe2000c000000 */
[----:B------:R-:W-:Y:S02]  /*4360*/  UMOV UR5, UR19 ;  /* 0x0000001300057c82 */ /* 0x000fe40008000000 */
[----:B------:R-:W-:Y:S02]  /*4370*/  USHF.R.U32.HI UR6, URZ, UR54, UR5 ;  /* 0x00000036ff067299 */ /* 0x000fe40008011605 */
[----:B------:R-:W-:Y:S02]  /*4380*/  UIMAD.WIDE.U32 UR10, UR7, UR22, URZ ;  /* 0x00000016070a72a5 */ /* 0x000fe4000f8e00ff */
[----:B------:R-:W-:Y:S02]  /*4390*/  USEL UR6, UR13, UR6, !UP2 ;  /* 0x000000060d067287 */ /* 0x000fe4000d000000 */
[----:B------:R-:W-:Y:S01]  /*43a0*/  UISETP.NE.AND UP2, UPT, UR16, URZ, UPT ;  /* 0x000000ff1000728c */ /* 0x000fe2000bf45270 */
[----:B------:R-:W-:Y:S02]  /*43b0*/  UMOV UR5, UR27 ;  /* 0x0000001b00057c82 */ /* 0x000fe40008000000 */
[----:B------:R-:W-:Y:S03]  /*43c0*/  USHF.R.U32.HI UR12, URZ, UR45, UR5 ;  /* 0x0000002dff0c7299 */ /* 0x000fe60008011605 */
[----:B------:R-:W-:Y:S02]  /*43d0*/  UMOV UR5, UR9 ;  /* 0x0000000900057c82 */ /* 0x000fe40008000000 */
[----:B------:R-:W-:Y:S03]  /*43e0*/  @UP1 USHF.R.U32.HI UR4, URZ, UR23, UR5 ;  /* 0x00000017ff041299 */ /* 0x000fe60008011605 */
[----:B------:R-:W-:Y:S01]  /*43f0*/  UMOV UR5, UR11 ;  /* 0x0000000b00057c82 */ /* 0x000fe20008000000 */
[----:B------:R-:W-:Y:S02]  /*4400*/  UIMAD UR4, UR42, UR4, URZ ;  /* 0x000000042a0472a4 */ /* 0x000fe4000f8e02ff */
[----:B------:R-:W-:Y:S02]  /*4410*/  @UP1 USHF.R.U32.HI UR7, URZ, UR23, UR5 ;  /* 0x00000017ff071299 */ /* 0x000fe40008011605 */
[----:B------:R-:W-:Y:S02]  /*4420*/  USEL UR5, UR14, UR12, !UP0 ;  /* 0x0000000c0e057287 */ /* 0x000fe4000c000000 */
[----:B------:R-:W-:Y:S02]  /*4430*/  UIMAD.WIDE.U32 UR10, UR6, UR22, URZ ;  /* 0x00000016060a72a5 */ /* 0x000fe4000f8e00ff */
[----:B------:R-:W-:Y:S02]  /*4440*/  UIMAD UR8, UR42, UR7, URZ ;  /* 0x000000072a0872a4 */ /* 0x000fe4000f8e02ff */
[----:B------:R-:W-:Y:S03]  /*4450*/  UISETP.GE.AND UP0, UPT, UR6, UR4, UPT ;  /* 0x000000040600728c */ /* 0x000fe6000bf06270 */
[----:B------:R-:W-:Y:S01]  /*4460*/  UMOV UR4, UR11 ;  /* 0x0000000b00047c82 */ /* 0x000fe20008000000 */
[----:B------:R-:W-:Y:S02]  /*4470*/  UISETP.GE.OR UP0, UPT, UR5, UR8, UP0 ;  /* 0x000000080500728c */ /* 0x000fe40008706670 */
[----:B------:R-:W-:Y:S02]  /*4480*/  USHF.R.U32.HI UR4, URZ, UR23, UR4 ;  /* 0x00000017ff047299 */ /* 0x000fe40008011604 */
[----:B------:R-:W-:Y:S02]  /*4490*/  UIMAD.WIDE.U32 UR8, UR5, UR22, URZ ;  /* 0x00000016050872a5 */ /* 0x000fe4000f8e00ff */
[----:B------:R-:W-:Y:S04]  /*44a0*/  USEL UR10, UR6, UR4, !UP1 ;  /* 0x00000004060a7287 */ /* 0x000fe8000c800000 */
[----:B------:R-:W-:Y:S01]  /*44b0*/  UIADD3 UR11, UPT, UPT, -UR10, URZ, URZ ;  /* 0x000000ff0a0b7290 */ /* 0x000fe2000fffe1ff */
[----:B------:R-:W-:Y:S02]  /*44c0*/  @!UP0 UMOV UR4, UR9 ;  /* 0x0000000900048c82 */ /* 0x000fe40008000000 */
[----:B------:R-:W-:Y:S02]  /*44d0*/  @!UP0 USHF.R.U32.HI UR4, URZ, UR23, UR4 ;  /* 0x00000017ff048299 */ /* 0x000fe40008011604 */
[----:B------:R-:W-:Y:S02]  /*44e0*/  UIMAD UR8, UR42, UR11, UR6 ;  /* 0x0000000b2a0872a4 */ /* 0x000fe4000f8e0206 */
[----:B------:R-:W-:Y:S02]  /*44f0*/  @!UP0 USEL UR4, UR5, UR4, !UP1 ;  /* 0x0000000405048287 */ /* 0x000fe4000c800000 */
[----:B------:R-:W-:Y:S02]  /*4500*/  UISETP.NE.AND UP1, UPT, UR20, URZ, UPT ;  /* 0x000000ff1400728c */ /* 0x000fe4000bf25270 */
[----:B------:R-:W-:Y:S02]  /*4510*/  @!UP0 UIMAD UR8, UR7, UR8, UR4 ;  /* 0x00000008070882a4 */ /* 0x000fe4000f8e0204 */
[----:B------:R-:W-:Y:S02]  /*4520*/  @!UP0 UIADD3 UR9, UPT, UPT, UR10, -UR4, URZ ;  /* 0x800000040a098290 */ /* 0x000fe4000fffe0ff */
[----:B------:R-:W-:Y:S02]  /*4530*/  UIADD3 UR4, UPT, UPT, -UR5, URZ, URZ ;  /* 0x000000ff05047290 */ /* 0x000fe4000fffe1ff */
[----:B------:R-:W-:Y:S02]  /*4540*/  UIADD3 UR7, UPT, UPT, -UR6, URZ, URZ ;  /* 0x000000ff06077290 */ /* 0x000fe4000fffe1ff */
[----:B------:R-:W-:Y:S02]  /*4550*/  @!UP0 UIMAD UR6, UR9, UR42, UR5 ;  /* 0x0000002a090682a4 */ /* 0x000fe4000f8e0205 */
[----:B------:R-:W-:Y:S02]  /*4560*/  UIMAD UR14, UR15, UR4, UR14 ;  /* 0x000000040f0e72a4 */ /* 0x000fe4000f8e020e */
[----:B------:R-:W-:Y:S01]  /*4570*/  UIMAD UR13, UR46, UR7, UR13 ;  /* 0x000000072e0d72a4 */ /* 0x000fe2000f8e020d */
[----:B------:R-:W-:Y:S02]  /*4580*/  @!UP0 UMOV UR5, UR8 ;  /* 0x0000000800058c82 */ /* 0x000fe40008000000 */
[----:B------:R-:W-:Y:S02]  /*4590*/  UIMAD UR14, UR5, UR15, UR14 ;  /* 0x0000000f050e72a4 */ /* 0x000fe4000f8e020e */
[----:B------:R-:W-:Y:S11]  /*45a0*/  UIMAD UR13, UR6, UR46, UR13 ;  /* 0x0000002e060d72a4 */ /* 0x000ff6000f8e020d */
[----:B------:R-:W-:Y:S01]  /*45b0*/  @!UPT UIADD3 URZ, UPT, UPT, URZ, URZ, URZ ;  /* 0x000000fffffff290 */ /* 0x000fe2000fffe0ff */
.L_x_76:
[----:B------:R-:W2:Y:S01]  /*45c0*/  @!UP3 LDCU.128 UR8, c[0x0][0xb10] ;  /* 0x00016200ff08b7ac */ /* 0x000ea20008000c00 */
[----:B------:R-:W-:Y:S02]  /*45d0*/  ISETP.NE.U32.AND P0, PT, RZ, UR38, PT ;  /* 0x00000026ff007c0c */ /* 0x000fe4000bf05070 */
[----:B------:R-:W-:Y:S02]  /*45e0*/  SHF.L.U32 R4, R11, 0x1f, RZ ;  /* 0x0000001f0b047819 */ /* 0x000fe400000006ff */
[----:B------:R-:W-:Y:S01]  /*45f0*/  ISETP.NE.AND.EX P0, PT, RZ, UR39, PT, P0 ;  /* 0x00000027ff007c0c */ /* 0x000fe2000bf05300 */
[----:B------:R-:W4:Y:S01]  /*4600*/  @!UP3 LDCU UR5, c[0x0][0xb0c] ;  /* 0x00016180ff05b7ac */ /* 0x000f220008000800 */
[----:B------:R-:W-:Y:S02]  /*4610*/  USHF.L.U32 UR35, UR30, 0x6, URZ ;  /* 0x000000061e237899 */ /* 0x000fe400080006ff */
[----:B------:R-:W-:Y:S02]  /*4620*/  USHF.L.U32 UR34, UR31, 0x7, URZ ;  /* 0x000000071f227899 */ /* 0x000fe400080006ff */
[----:B--2---:R-:W-:Y:S07]  /*4630*/  UIMAD.WIDE.U32 UR6, UR14, UR8, URZ ;  /* 0x000000080e0672a5 */ /* 0x004fee000f8e00ff */
[----:B------:R-:W-:Y:S01]  /*4640*/  @!UP3 UMOV UR4, UR7 ;  /* 0x000000070004bc82 */ /* 0x000fe20008000000 */
[----:B----4-:R-:W-:Y:S02]  /*4650*/  @!UP3 UISETP.NE.AND UP0, UPT, UR5, 0x1, UPT ;  /* 0x000000010500b88c */ /* 0x010fe4000bf05270 */
[----:B------:R-:W-:Y:S02]  /*4660*/  @!UP3 USHF.R.U32.HI UR4, URZ, UR9, UR4 ;  /* 0x00000009ff04b299 */ /* 0x000fe40008011604 */
[----:B------:R-:W-:Y:S02]  /*4670*/  UIMAD.WIDE.U32 UR6, UR13, UR11, URZ ;  /* 0x0000000b0d0672a5 */ /* 0x000fe4000f8e00ff */
[----:B------:R-:W-:Y:S02]  /*4680*/  @!UP3 USEL UR8, UR14, UR4, !UP0 ;  /* 0x000000040e08b287 */ /* 0x000fe4000c000000 */
[----:B------:R-:W-:Y:S03]  /*4690*/  @!UP3 UISETP.NE.AND UP0, UPT, UR10, 0x1, UPT ;  /* 0x000000010a00b88c */ /* 0x000fe6000bf05270 */
[----:B------:R-:W-:Y:S02]  /*46a0*/  @!UP3 UMOV UR6, UR7 ;  /* 0x000000070006bc82 */ /* 0x000fe40008000000 */
[----:B------:R-:W2:Y:S02]  /*46b0*/  @!UP3 LDCU UR4, c[0x0][0xb20] ;  /* 0x00016400ff04b7ac */ /* 0x000ea40008000800 */
[----:B--2---:R-:W-:Y:S04]  /*46c0*/  @!UP3 USHF.R.U32.HI UR6, URZ, UR4, UR6 ;  /* 0x00000004ff06b299 */ /* 0x004fe80008011606 */
[----:B------:R-:W-:Y:S04]  /*46d0*/  @!UP3 USEL UR6, UR13, UR6, !UP0 ;  /* 0x000000060d06b287 */ /* 0x000fe8000c000000 */
[----:B------:R-:W-:Y:S02]  /*46e0*/  @!UP3 UIADD3 UR4, UPT, UPT, -UR8, UR6, URZ ;  /* 0x000000060804b290 */ /* 0x000fe4000fffe1ff */
[----:B------:R-:W-:Y:S02]  /*46f0*/  @!UP3 UIADD3 UR6, UPT, UPT, UR8, -UR6, URZ ;  /* 0x800000060806b290 */ /* 0x000fe4000fffe0ff */
[----:B------:R-:W-:Y:S02]  /*4700*/  @!UP3 UIMAD UR14, UR4, UR5, UR14 ;  /* 0x00000005040eb2a4 */ /* 0x000fe4000f8e020e */
[----:B------:R-:W-:Y:S01]  /*4710*/  @!UP3 UIMAD UR13, UR6, UR10, UR13 ;  /* 0x0000000a060db2a4 */ /* 0x000fe2000f8e020d */
[----:B------:R-:W-:Y:S11]  /*4720*/  BRA.U UP4, `(.L_x_77) ;  /* 0x0000000104107547 */ /* 0x000ff6000b800000 */
[----:B------:R-:W-:Y:S04]  /*4730*/  MOV R2, UR41 ;  /* 0x0000002900027c02 */ /* 0x000fe80008000f00 */
[----:B------:R-:W-:Y:S04]  /*4740*/  SHF.L.U32 R2, R2, 0x1f, RZ ;  /* 0x0000001f02027819 */ /* 0x000fe800000006ff */
[----:B------:R-:W2:Y:S02]  /*4750*/  SYNCS.PHASECHK.TRANS64.TRYWAIT P1, [UR21+0x88], R2 ;  /* 0x00008802ff0075a7 */ /* 0x000ea40008021115 */
[----:B--2---:R-:W-:Y:S05]  /*4760*/  @!P1 BRA `(.L_x_78) ;  /* 0x0000004400589947 */ /* 0x004fea0003800000 */
.L_x_77:
[----:B------:R-:W-:Y:S05]  /*4770*/  BRA.U !UP6, `(.L_x_79) ;  /* 0x000000010e387547 */ /* 0x000fea000b800000 */
[----:B------:R-:W-:Y:S01]  /*4780*/  UPLOP3.LUT UP1, UPT, UPT, UPT, UP5, 0x80, 0x8 ;  /* 0x000000000008789c */ /* 0x000fe20003f2f050 */
[----:B-1----:R-:W-:Y:S01]  /*4790*/  HFMA2 R0, -RZ, RZ, 0, 5.9604644775390625e-08 ;  /* 0x00000001ff007431 */ /* 0x002fe200000001ff */
[----:B------:R-:W1:Y:S01]  /*47a0*/  LDCU.64 UR8, c[0x0][0x358] ;  /* 0x00006b00ff0877ac */ /* 0x000e620008000a00 */
[----:B------:R-:W-:Y:S03]  /*47b0*/  IMAD.MOV.U32 R45, RZ, RZ, 0x1 ;  /* 0x00000001ff2d7424 */ /* 0x000fe600078e00ff */
[----:B------:R-:W-:Y:S05]  /*47c0*/  PLOP3.LUT P1, PT, PT, PT, UP1, 0x80, 0x8 ;  /* 0x000000000008781c */ /* 0x000fea0003f2f018 */
[----:B------:R-:W2:Y:S01]  /*47d0*/  @UP1 LDCU.64 UR4, c[0x0][0x888] ;  /* 0x00011100ff0417ac */ /* 0x000ea20008000a00 */
[----:B------:R-:W-:Y:S07]  /*47e0*/  @UP1 UIMAD UR6, UR36, UR38, URZ ;  /* 0x00000026240612a4 */ /* 0x000fee000f8e02ff */
[----:B------:R-:W-:Y:S01]  /*47f0*/  @!P1 PRMT R45, R0, 0x7610, R45 ;  /* 0x00007610002d9816 */ /* 0x000fe2000000002d */
[----:B--2---:R-:W-:Y:S06]  /*4800*/  @UP1 UIMAD.WIDE UR4, UR6, 0x4, UR4 ;  /* 0x00000004060418a5 */ /* 0x004fec000f8e0204 */
[----:B------:R-:W-:Y:S01]  /*4810*/  IMAD.U32 R6, RZ, RZ, UR4 ;  /* 0x00000004ff067e24 */ /* 0x000fe2000f8e00ff */
[----:B------:R-:W-:Y:S04]  /*4820*/  MOV R7, UR5 ;  /* 0x0000000500077c02 */ /* 0x000fe80008000f00 */
[----:B------:R-:W2:Y:S01]  /*4830*/  @!UP1 LDCU UR4, c[0x0][0x880] ;  /* 0x00011000ff0497ac */ /* 0x000ea20008000800 */
[----:B-1---5:R4:W5:Y:S02]  /*4840*/  @P1 LDG.E R27, desc[UR8][R6.64] ;  /* 0x00000008061b1981 */ /* 0x022964000c1e1900 */
[----:B--2-4-:R-:W-:Y:S07]  /*4850*/  @!P1 IMAD.U32 R27, RZ, RZ, UR4 ;  /* 0x00000004ff1b9e24 */ /* 0x014fee000f8e00ff */
.L_x_79:
[----:B-----5:R-:W-:Y:S01]  /*4860*/  @!P0 FSETP.EQ.AND P2, PT, R27, RZ, PT ;  /* 0x000000ff1b00820b */ /* 0x020fe20003f42000 */
[----:B------:R-:W-:Y:S01]  /*4870*/  @!UPT UIADD3 URZ, UPT, UPT, URZ, URZ, URZ ;  /* 0x000000fffffff290 */ /* 0x000fe2000fffe0ff */
[----:B------:R-:W-:Y:S11]  /*4880*/  @!P0 BRA `(.L_x_80) ;  /* 0x0000000000148947 */ /* 0x000ff60003800000 */
[----:B------:R-:W-:Y:S02]  /*4890*/  LOP3.LUT P0, RZ, R45, 0xff, RZ, 0xc0, !PT ;  /* 0x000000ff2dff7812 */ /* 0x000fe4000780c0ff */
[----:B------:R-:W-:Y:S04]  /*48a0*/  PLOP3.LUT P2, PT, PT, PT, UP1, 0x80, 0x8 ;  /* 0x000000000008781c */ /* 0x000fe80003f4f018 */
[----:B------:R-:W-:Y:S07]  /*48b0*/  PLOP3.LUT P2, PT, P2, PT, PT, 0x8, 0x80 ;  /* 0x000000000080781c */ /* 0x000fee000174e170 */
[----:B------:R-:W-:Y:S11]  /*48c0*/  @P0 FSETP.EQ.AND P2, PT, R27, RZ, PT ;  /* 0x000000ff1b00020b */ /* 0x000ff60003f42000 */
[----:B------:R-:W-:Y:S02]  /*48d0*/  @!UPT UIADD3 URZ, UPT, UPT, URZ, URZ, URZ ;  /* 0x000000fffffff290 */ /* 0x000fe4000fffe0ff */
.L_x_80:
[----:B------:R-:W2:Y:S01]  /*48e0*/  SYNCS.PHASECHK.TRANS64.TRYWAIT P0, [UR21+0x60], R4 ;  /* 0x00006004ff0075a7 */ /* 0x000ea20008001115 */
[----:B------:R-:W-:Y:S04]  /*48f0*/  ELECT P1, URZ, PT ;  /* 0x0000000000ff782f */ /* 0x000fe80003820000 */
[----:B------:R-:W-:Y:S01]  /*4900*/  PLOP3.LUT P1, PT, P2, P1, PT, 0xf2, 0x2f ;  /* 0x00000000002f781c */ /* 0x000fe20001723e72 */
[----:B------:R-:W-:Y:S01]  /*4910*/  @!UPT UIADD3 URZ, UPT, UPT, URZ, URZ, URZ ;  /* 0x000000fffffff290 */ /* 0x000fe2000fffe0ff */
[----:B--2---:R-:W-:Y:S11]  /*4920*/  @!P0 BRA `(.L_x_81) ;  /* 0x0000004400008947 */ /* 0x004ff60003800000 */
.L_x_168:
[----:B-1----:R-:W-:Y:S01]  /*4930*/  @!P1 IADD3 R2, P0, PT, R12, 0x580, RZ ;  /* 0x000005800c029810 */ /* 0x002fe20007f1e0ff */
[----:B------:R-:W-:Y:S01]  /*4940*/  VOTEU.ALL UP0, P1 ;  /* 0x0000000000ff7886 */ /* 0x000fe20000800000 */
[----:B------:R-:W-:Y:S01]  /*4950*/  UMOV UR6, 0x0 ;  /* 0x0000000000067882 */ /* 0x000fe20000000000 */
[----:B------:R-:W-:Y:S01]  /*4960*/  UMOV UR7, 0x10000000 ;  /* 0x1000000000077882 */ /* 0x000fe20000000000 */
[----:B------:R-:W-:Y:S01]  /*4970*/  @!P1 R2UR UR5, R2 ;  /* 0x00000000020592ca */ /* 0x000fe200000e0000 */
[----:B------:R-:W-:Y:S01]  /*4980*/  @!P1 IMAD.X R0, RZ, RZ, R13, P0 ;  /* 0x000000ffff009224 */ /* 0x000fe200000e060d */
[----:B------:R-:W-:Y:S01]  /*4990*/  @!UP0 UIADD3 UR32, UPT, UPT, UR21, 0x200, URZ ;  /* 0x0000020015208890 */ /* 0x000fe2000fffe0ff */
[----:B------:R-:W-:Y:S03]  /*49a0*/  VOTEU.ALL UP0, P1 ;  /* 0x0000000000ff7886 */ /* 0x000fe60000800000 */
[----:B------:R-:W-:Y:S01]  /*49b0*/  @!P1 R2UR UR4, R0 ;  /* 0x00000000000492ca */ /* 0x000fe200000e0000 */
[----:B------:R-:W-:Y:S06]  /*49c0*/  @!P1 IMAD.MOV.U32 R0, RZ, RZ, 0x1000 ;  /* 0x00001000ff009424 */ /* 0x000fec00078e00ff */
[----:B------:R-:W-:Y:S06]  /*49d0*/  IMAD.U32 R6, RZ, RZ, UR5 ;  /* 0x00000005ff067e24 */ /* 0x000fec000f8e00ff */
[----:B------:R-:W-:Y:S01]  /*49e0*/  IMAD.U32 R7, RZ, RZ, UR4 ;  /* 0x00000004ff077e24 */ /* 0x000fe2000f8e00ff */
[----:B------:R-:W-:Y:S04]  /*49f0*/  @!P1 R2UR UR4, R6 ;  /* 0x00000000060492ca */ /* 0x000fe800000e0000 */
[----:B------:R-:W-:Y:S11]  /*4a00*/  @!P1 R2UR UR5, R7 ;  /* 0x00000000070592ca */ /* 0x000ff600000e0000 */
[----:B------:R-:W-:Y:S02]  /*4a10*/  @!UPT UIADD3 URZ, UPT, UPT, URZ, URZ, URZ ;  /* 0x000000fffffff290 */ /* 0x000fe4000fffe0ff */
[----:B------:R1:W-:Y:S01]  /*4a20*/  @!UP0 UTMALDG.3D [UR32], [UR4], desc[UR6] ;  /* 0x00000620040085b4 */ /* 0x0003e20008011000 */
[----:B------:R1:W-:Y:S01]  /*4a30*/  @!P1 SYNCS.ARRIVE.TRANS64.RED.A0TR RZ, [UR21+0x40], R0 ;  /* 0x00004000ffff99a7 */ /* 0x0003e20008300415 */
[----:B------:R-:W-:Y:S01]  /*4a40*/  SYNCS.ARRIVE.TRANS64.RED.A1T0 RZ, [UR50], RZ ;  /* 0x000000ffffff79a7 */ /* 0x000fe20008100432 */
[----:B------:R-:W2:Y:S02]  /*4a50*/  SYNCS.PHASECHK.TRANS64.TRYWAIT P0, [UR21+0x68], R4 ;  /* 0x00006804ff0075a7 */ /* 0x000ea40008001115 */
[----:B-12---:R-:W-:Y:S05]  /*4a60*/  @!P0 BRA `(.L_x_82) ;  /* 0x0000004000c88947 */ /* 0x006fea0003800000 */
.L_x_170:
[----:B------:R-:W-:Y:S01]  /*4a70*/  @!P1 IADD3 R2, P0, PT, R12, 0x580, RZ ;  /* 0x000005800c029810 */ /* 0x000fe20007f1e0ff */
[----:B------:R-:W-:Y:S01]  /*4a80*/  VOTEU.ALL UP0, P1 ;  /* 0x0000000000ff7886 */ /* 0x000fe20000800000 */
[----:B------:R-:W-:Y:S01]  /*4a90*/  UMOV UR6, 0x0 ;  /* 0x0000000000067882 */ /* 0x000fe20000000000 */
[----:B------:R-:W-:Y:S01]  /*4aa0*/  UMOV UR7, 0x10000000 ;  /* 0x1000000000077882 */ /* 0x000fe20000000000 */
[----:B------:R-:W-:Y:S01]  /*4ab0*/  @!P1 R2UR UR5, R2 ;  /* 0x00000000020592ca */ /* 0x000fe200000e0000 */
[----:B-1----:R-:W-:Y:S01]  /*4ac0*/  @!P1 IMAD.X R0, RZ, RZ, R13, P0 ;  /* 0x000000ffff009224 */ /* 0x002fe200000e060d */
[----:B------:R-:W-:Y:S02]  /*4ad0*/  @!UP0 UIADD3 UR26, UPT, UPT, UR34, 0x20, URZ ;  /* 0x00000020221a8890 */ /* 0x000fe4000fffe0ff */
[----:B------:R-:W-:Y:S02]  /*4ae0*/  @!UP0 UIADD3 UR24, UPT, UPT, UR21, 0x1200, URZ ;  /* 0x0000120015188890 */ /* 0x000fe4000fffe0ff */
[----:B------:R-:W-:Y:S01]  /*4af0*/  @!P1 R2UR UR4, R0 ;  /* 0x00000000000492ca */ /* 0x000fe200000e0000 */
[----:B------:R-:W-:Y:S01]  /*4b00*/  VOTEU.ALL UP0, P1 ;  /* 0x0000000000ff7886 */ /* 0x000fe20000800000 */
[----:B------:R-:W-:Y:S01]  /*4b10*/  @!P1 IMAD.MOV.U32 R0, RZ, RZ, 0x1000 ;  /* 0x00001000ff009424 */ /* 0x000fe200078e00ff */
[----:B------:R-:W-:Y:S01]  /*4b20*/  UMOV UR27, UR35 ;  /* 0x00000023001b7c82 */ /* 0x000fe20008000000 */
[----:B------:R-:W-:Y:S03]  /*4b30*/  UMOV UR28, UR36 ;  /* 0x00000024001c7c82 */ /* 0x000fe60008000000 */
        /* <DEDUP_REMOVED lines=10> */
.L_x_172:
[----:B------:R-:W-:Y:S01]  /*4be0*/  @!P1 IADD3 R2, P0, PT, R12, 0x580, RZ ;  /* 0x000005800c029810 */ /* 0x000fe20007f1e0ff */
[----:B------:R-:W-:Y:S01]  /*4bf0*/  VOTEU.ALL UP0, P1 ;  /* 0x0000000000ff7886 */ /* 0x000fe20000800000 */
[----:B------:R-:W-:Y:S01]  /*4c00*/  UMOV UR6, 0x0 ;  /* 0x0000000000067882 */ /* 0x000fe20000000000 */
[----:B------:R-:W-:Y:S01]  /*4c10*/  UMOV UR7, 0x10000000 ;  /* 0x1000000000077882 */ /* 0x000fe20000000000 */
[----:B------:R-:W-:Y:S01]  /*4c20*/  @!P1 R2UR UR5, R2 ;  /* 0x00000000020592ca */ /* 0x000fe200000e0000 */
[----:B-1----:R-:W-:Y:S01]  /*4c30*/  @!P1 IMAD.X R0, RZ, RZ, R13, P0 ;  /* 0x000000ffff009224 */ /* 0x002fe200000e060d */
[----:B------:R-:W-:Y:S01]  /*4c40*/  @!UP0 UIADD3 UR18, UPT, UPT, UR34, 0x40, URZ ;  /* 0x0000004022128890 */ /* 0x000fe2000fffe0ff */
[----:B------:R-:W-:Y:S01]  /*4c50*/  VIADD R10, R10, 0x1 ;  /* 0x000000010a0a7836 */ /* 0x000fe20000000000 */
        /* <DEDUP_REMOVED lines=16> */
.L_x_174:
[----:B------:R-:W-:Y:S01]  /*4d60*/  @!P1 IADD3 R2, P0, PT, R12, 0x580, RZ ;  /* 0x000005800c029810 */ /* 0x000fe20007f1e0ff */
[----:B------:R-:W-:Y:S01]  /*4d70*/  VOTEU.ALL UP0, P1 ;  /* 0x0000000000ff7886 */ /* 0x000fe20000800000 */
[----:B------:R-:W-:Y:S01]  /*4d80*/  UMOV UR6, 0x0 ;  /* 0x0000000000067882 */ /* 0x000fe20000000000 */
[----:B------:R-:W-:Y:S01]  /*4d90*/  UMOV UR7, 0x10000000 ;  /* 0x1000000000077882 */ /* 0x000fe20000000000 */
[----:B------:R-:W-:Y:S01]  /*4da0*/  @!P1 R2UR UR5, R2 ;  /* 0x00000000020592ca */ /* 0x000fe200000e0000 */
[----:B-1----:R-:W-:Y:S01]  /*4db0*/  @!P1 IMAD.X R0, RZ, RZ, R13, P0 ;  /* 0x000000ffff009224 */ /* 0x002fe200000e060d */
[----:B------:R-:W-:Y:S01]  /*4dc0*/  @!UP0 UIADD3 UR10, UPT, UPT, UR34, 0x60, URZ ;  /* 0x00000060220a8890 */ /* 0x000fe2000fffe0ff */
[----:B------:R-:W-:Y:S01]  /*4dd0*/  R2UR UR18, R47 ;  /* 0x000000002f1272ca */ /* 0x000fe200000e0000 */
[----:B------:R-:W-:Y:S01]  /*4de0*/  @!UP0 UIADD3 UR8, UPT, UPT, UR21, 0x3200, URZ ;  /* 0x0000320015088890 */ /* 0x000fe2000fffe0ff */
[----:B------:R-:W-:Y:S01]  /*4df0*/  R2UR UR16, R48 ;  /* 0x00000000301072ca */ /* 0x000fe200000e0000 */
[----:B------:R-:W-:Y:S01]  /*4e00*/  @!UP0 UIADD3 UR9, UPT, UPT, UR21, 0x58, URZ ;  /* 0x0000005815098890 */ /* 0x000fe2000fffe0ff */
[----:B------:R-:W-:Y:S01]  /*4e10*/  @!P1 R2UR UR4, R0 ;  /* 0x00000000000492ca */ /* 0x000fe200000e0000 */
[----:B------:R-:W-:Y:S01]  /*4e20*/  VOTEU.ALL UP0, P1 ;  /* 0x0000000000ff7886 */ /* 0x000fe20000800000 */
[----:B------:R-:W-:Y:S01]  /*4e30*/  UMOV UR11, UR35 ;  /* 0x00000023000b7c82 */ /* 0x000fe20008000000 */
[----:B------:R-:W-:Y:S01]  /*4e40*/  UMOV UR12, UR36 ;  /* 0x00000024000c7c82 */ /* 0x000fe20008000000 */
[C---:B------:R-:W-:Y:S01]  /*4e50*/  ISETP.NE.AND P0, PT, R10.reuse, 0x2, PT ;  /* 0x000000020a00780c */ /* 0x040fe20003f05270 */
[----:B------:R-:W-:Y:S01]  /*4e60*/  UMOV UR36, UR29 ;  /* 0x0000001d00247c82 */ /* 0x000fe20008000000 */
[----:B------:R-:W-:Y:S01]  /*4e70*/  IMAD.U32 R4, RZ, RZ, UR5 ;  /* 0x00000005ff047e24 */ /* 0x000fe2000f8e00ff */
[----:B------:R-:W-:Y:S01]  /*4e80*/  LOP3.LUT R11, R11, 0x1, RZ, 0x3c, !PT ;  /* 0x000000010b0b7812 */ /* 0x000fe200078e3cff */
[----:B------:R-:W-:Y:S01]  /*4e90*/  UPLOP3.LUT UP4, UPT, UPT, UPT, UPT, 0x80, 0x8 ;  /* 0x000000000008789c */ /* 0x000fe20003f8f070 */
[----:B------:R-:W-:Y:S01]  /*4ea0*/  SEL R0, RZ, 0x1, P0 ;  /* 0x00000001ff007807 */ /* 0x000fe20000000000 */
[----:B------:R-:W-:Y:S01]  /*4eb0*/  UIADD3 UR31, UPT, UPT, UR13, UR18, URZ ;  /* 0x000000120d1f7290 */ /* 0x000fe2000fffe0ff */
[----:B------:R-:W-:Y:S01]  /*4ec0*/  SEL R10, R10, RZ, P0 ;  /* 0x000000ff0a0a7207 */ /* 0x000fe20000000000 */
[----:B------:R-:W-:Y:S01]  /*4ed0*/  UIADD3 UR30, UPT, UPT, UR14, UR16, URZ ;  /* 0x000000100e1e7290 */ /* 0x000fe2000fffe0ff */
[----:B------:R-:W-:Y:S01]  /*4ee0*/  IMAD.U32 R5, RZ, RZ, UR4 ;  /* 0x00000004ff057e24 */ /* 0x000fe2000f8e00ff */
[----:B------:R-:W-:Y:S02]  /*4ef0*/  @!P1 R2UR UR4, R4 ;  /* 0x00000000040492ca */ /* 0x000fe400000e0000 */
[----:B------:R-:W-:Y:S02]  /*4f00*/  LOP3.LUT R9, R9, R0, RZ, 0x3c, !PT ;  /* 0x0000000009097212 */ /* 0x000fe400078e3cff */
[----:B------:R-:W-:Y:S11]  /*4f10*/  @!P1 R2UR UR5, R5 ;  /* 0x00000000050592ca */ /* 0x000ff600000e0000 */
[----:B------:R-:W-:Y:S02]  /*4f20*/  @!UPT UIADD3 URZ, UPT, UPT, URZ, URZ, URZ ;  /* 0x000000fffffff290 */ /* 0x000fe4000fffe0ff */
[----:B------:R1:W-:Y:S01]  /*4f30*/  @!UP0 UTMALDG.3D [UR8], [UR4], desc[UR6] ;  /* 0x00000608040085b4 */ /* 0x0003e20008011000 */
[----:B------:R1:W-:Y:S01]  /*4f40*/  @!P1 SYNCS.ARRIVE.TRANS64.RED.A0TR RZ, [UR21+0x58], R3 ;  /* 0x00005803ffff99a7 */ /* 0x0003e20008300415 */
[----:B------:R-:W-:Y:S01]  /*4f50*/  SYNCS.ARRIVE.TRANS64.RED.A1T0 RZ, [UR43], RZ ;  /* 0x000000ffffff79a7 */ /* 0x000fe2000810042b */
[----:B------:R-:W-:Y:S05]  /*4f60*/  BRA.U UP2, `(.L_x_85) ;  /* 0xfffffff102587547 */ /* 0x000fea000b83ffff */
[----:B------:R-:W-:-:S04]  /*4f70*/  SHF.L.U32 R2, R11, 0x1f, RZ ;  /* 0x0000001f0b027819 */ /* 0x000fc800000006ff */
[----:B------:R-:W2:Y:S02]  /*4f80*/  SYNCS.PHASECHK.TRANS64.TRYWAIT P0, [UR21+0x60], R2 ;  /* 0x00006002ff0075a7 */ /* 0x000ea40008001115 */
[----:B--2---:R-:W-:Y:S05]  /*4f90*/  @!P0 BRA `(.L_x_86) ;  /* 0x0000003c00c48947 */ /* 0x004fea0003800000 */
.L_x_176:
[----:B------:R-:W4:Y:S02]  /*4fa0*/  SYNCS.PHASECHK.TRANS64.TRYWAIT P0, [UR21+0x68], R2 ;  /* 0x00006802ff0075a7 */ /* 0x000f240008001115 */
[----:B----4-:R-:W-:Y:S05]  /*4fb0*/  @!P0 BRA `(.L_x_87) ;  /* 0x0000003c00d48947 */ /* 0x010fea0003800000 */
.L_x_178:
[----:B------:R-:W4:Y:S02]  /*4fc0*/  SYNCS.PHASECHK.TRANS64.TRYWAIT P0, [UR21+0x70], R2 ;  /* 0x00007002ff0075a7 */ /* 0x000f240008001115 */
[----:B----4-:R-:W-:Y:S05]  /*4fd0*/  @!P0 BRA `(.L_x_88) ;  /* 0x0000003c00e48947 */ /* 0x010fea0003800000 */
.L_x_180:
[----:B--2---:R-:W-:-:S07]  /*4fe0*/  MOV R0, UR21 ;  /* 0x0000001500007c02 */ /* 0x004fce0008000f00 */
.L_x_89:
[----:B--2---:R-:W-:-:S04]  /*4ff0*/  SHF.L.U32 R2, R11, 0x1f, RZ ;  /* 0x0000001f0b027819 */ /* 0x004fc800000006ff */
[----:B------:R2:W4:Y:S03]  /*5000*/  SYNCS.PHASECHK.TRANS64.TRYWAIT P0, [R0+URZ+0x78], R2 ;  /* 0x00007802000075a7 */ /* 0x00052600080011ff */
[----:B----4-:R-:W-:Y:S05]  /*5010*/  @!P0 NANOSLEEP.SYNCS 0x989680 ;  /* 0x009896800000895d */ /* 0x010fea0003900000 */
[----:B------:R-:W4:Y:S02]  /*5020*/  @!P0 SYNCS.PHASECHK.TRANS64 P0, [R0+URZ+0x78], R2 ;  /* 0x00007802000085a7 */ /* 0x000f2400080010ff */
[----:B-1-34-:R-:W-:Y:S05]  /*5030*/  @P0 EXIT ;  /* 0x000000000000094d */ /* 0x01afea0003800000 */
[----:B------:R-:W-:Y:S05]  /*5040*/  BRA `(.L_x_89) ;  /* 0xfffffffc00e87947 */ /* 0x000fea000383ffff */
.L_x_74:
[----:B------:R-:W-:-:S06]  /*5050*/  UISETP.GE.AND UP0, UPT, UR18, 0x4, UPT ;  /* 0x000000041200788c */ /* 0x000fcc000bf06270 */
[----:B------:R-:W-:-:S13]  /*5060*/  PLOP3.LUT P0, PT, PT, PT, UP0, 0x80, 0x8 ;  /* 0x000000000008781c */ /* 0x000fda0003f0f008 */
[----:B-1----:R-:W-:Y:S05]  /*5070*/  @!P0 EXIT ;  /* 0x000000000000894d */ /* 0x002fea0003800000 */
[----:B------:R-:W1:Y:S08]  /*5080*/  S2UR UR4, SR_CgaCtaId ;  /* 0x00000000000479c3 */ /* 0x000e700000008800 */
[----:B------:R-:W-:Y:S01]  /*5090*/  BAR.SYNC.DEFER_BLOCKING 0x6, 0xa0 ;  /* 0x0182800000007b1d */ /* 0x000fe20000010000 */
[C---:B------:R-:W-:Y:S01]  /*50a0*/  IMAD.SHL.U32 R3, R57.reuse, 0x20, RZ ;  /* 0x0000002039037824 */ /* 0x040fe200078e00ff */
[----:B------:R-:W-:Y:S01]  /*50b0*/  SHF.R.U32.HI R4, RZ, 0x1, R57 ;  /* 0x00000001ff047819 */ /* 0x000fe20000011639 */
[C---:B------:R-:W-:Y:S01]  /*50c0*/  IMAD.SHL.U32 R2, R57.reuse, 0x10, RZ ;  /* 0x0000001039027824 */ /* 0x040fe200078e00ff */
[C---:B------:R-:W-:Y:S01]  /*50d0*/  LOP3.LUT P0, RZ, R57.reuse, 0x4, RZ, 0xc0, !PT ;  /* 0x0000000439ff7812 */ /* 0x040fe2000780c0ff */
[----:B------:R-:W-:Y:S01]  /*50e0*/  IMAD.U32 R23, R57, 0x10000, RZ ;  /* 0x0001000039177824 */ /* 0x000fe200078e00ff */
[----:B------:R-:W-:-:S02]  /*50f0*/  UMOV UR44, 0x400 ;  /* 0x00000400002c7882 */ /* 0x000fc40000000000 */
[----:B------:R-:W2:Y:S01]  /*5100*/  LDC.64 R42, c[0x0][0x8b0] ;  /* 0x00022c00ff2a7b82 */ /* 0x000ea20000000a00 */
[----:B------:R-:W-:Y:S01]  /*5110*/  LOP3.LUT R5, R3, 0xc0, RZ, 0xc0, !PT ;  /* 0x000000c003057812 */ /* 0x000fe200078ec0ff */
[----:B------:R-:W-:Y:S01]  /*5120*/  IMAD.SHL.U32 R44, R57, 0x4, RZ ;  /* 0x00000004392c7824 */ /* 0x000fe200078e00ff */
[----:B------:R-:W-:Y:S01]  /*5130*/  LOP3.LUT R2, R2, 0x600, RZ, 0xc0, !PT ;  /* 0x0000060002027812 */ /* 0x000fe200078ec0ff */
[----:B------:R-:W-:Y:S01]  /*5140*/  IMAD.MOV.U32 R56, RZ, RZ, 0x20 ;  /* 0x00000020ff387424 */ /* 0x000fe200078e00ff */
[----:B------:R-:W-:Y:S01]  /*5150*/  LOP3.LUT R4, R5, 0x8, R4, 0xf8, !PT ;  /* 0x0000000805047812 */ /* 0x000fe200078ef804 */
[----:B------:R-:W-:Y:S01]  /*5160*/  IMAD.MOV.U32 R55, RZ, RZ, 0x1 ;  /* 0x00000001ff377424 */ /* 0x000fe200078e00ff */
[--C-:B------:R-:W-:Y:S01]  /*5170*/  LOP3.LUT R2, R2, 0x20, R3.reuse, 0xf8, !PT ;  /* 0x0000002002027812 */ /* 0x100fe200078ef803 */
[----:B------:R-:W3:Y:S01]  /*5180*/  LDC.64 R40, c[0x0][0x8a8] ;  /* 0x00022a00ff287b82 */ /* 0x000ee20000000a00 */
[----:B------:R-:W-:Y:S01]  /*5190*/  LOP3.LUT R23, R23, 0x600000, RZ, 0xc0, !PT ;  /* 0x0060000017177812 */ /* 0x000fe200078ec0ff */
[----:B------:R-:W-:Y:S01]  /*51a0*/  IMAD.MOV.U32 R22, RZ, RZ, RZ ;  /* 0x000000ffff167224 */ /* 0x000fe200078e00ff */
[----:B------:R-:W-:Y:S01]  /*51b0*/  LOP3.LUT R44, R4, 0x18, R44, 0x78, !PT ;  /* 0x00000018042c7812 */ /* 0x000fe200078e782c */
[----:B------:R-:W-:Y:S01]  /*51c0*/  IMAD.MOV.U32 R54, RZ, RZ, RZ ;  /* 0x000000ffff367224 */ /* 0x000fe200078e00ff */
[----:B------:R-:W-:-:S02]  /*51d0*/  LOP3.LUT R2, R2, 0x100, R3, 0xf8, !PT ;  /* 0x0000010002027812 */ /* 0x000fc400078ef803 */
[----:B------:R-:W-:Y:S02]  /*51e0*/  CS2R R52, SRZ ;  /* 0x0000000000347805 */ /* 0x000fe4000001ff00 */
[----:B------:R-:W-:Y:S01]  /*51f0*/  LOP3.LUT R57, R57, 0x60, RZ, 0xc0, !PT ;  /* 0x0000006039397812 */ /* 0x000fe200078ec0ff */
[----:B-1----:R-:W-:Y:S01]  /*5200*/  ULEA UR44, UR4, UR44, 0x18 ;  /* 0x0000002c042c7291 */ /* 0x002fe2000f8ec0ff */
[----:B------:R-:W-:Y:S01]  /*5210*/  LOP3.LUT R44, R2, R44, RZ, 0xfc, !PT ;  /* 0x0000002c022c7212 */ /* 0x000fe200078efcff */
[----:B------:R-:W1:Y:S01]  /*5220*/  LDCU UR59, c[0x0][0x370] ;  /* 0x00006e00ff3b77ac */ /* 0x000e620008000800 */
[----:B------:R-:W-:Y:S01]  /*5230*/  SEL R56, R56, 0xffffffe0, !P0 ;  /* 0xffffffe038387807 */ /* 0x000fe20004000000 */
[----:B------:R-:W-:Y:S01]  /*5240*/  UIADD3 UR4, UPT, UPT, UR44, 0x200, URZ ;  /* 0x000002002c047890 */ /* 0x000fe2000fffe0ff */
[----:B------:R-:W4:Y:S04]  /*5250*/  LDCU UR43, c[0x0][0xb0c] ;  /* 0x00016180ff2b77ac */ /* 0x000f280008000800 */
[----:B------:R-:W1:Y:S01]  /*5260*/  LDS R0, [UR44+0x140] ;  /* 0x0001402cff007984 */ /* 0x000e620008000800 */
[----:B------:R-:W-:Y:S01]  /*5270*/  IMAD.U32 R50, RZ, RZ, UR4 ;  /* 0x00000004ff327e24 */ /* 0x000fe2000f8e00ff */
[----:B------:R-:W1:Y:S01]  /*5280*/  LDCU UR39, c[0x0][0xb30] ;  /* 0x00016600ff2777ac */ /* 0x000e620008000800 */
[----:B------:R-:W1:Y:S01]  /*5290*/  LDCU.64 UR56, c[0x0][0x888] ;  /* 0x00011100ff3877ac */ /* 0x000e620008000a00 */
[----:B------:R-:W1:Y:S01]  /*52a0*/  LDCU.64 UR40, c[0x0][0xb28] ;  /* 0x00016500ff2877ac */ /* 0x000e620008000a00 */
[----:B------:R-:W1:Y:S01]  /*52b0*/  LDCU.64 UR62, c[0x0][0x890] ;  /* 0x00011200ff3e77ac */ /* 0x000e620008000a00 */
[----:B------:R-:W1:Y:S01]  /*52c0*/  LDCU.128 UR52, c[0x0][0xb10] ;  /* 0x00016200ff3477ac */ /* 0x000e620008000c00 */
[----:B------:R-:W1:Y:S01]  /*52d0*/  LDCU UR58, c[0x0][0x374] ;  /* 0x00006e80ff3a77ac */ /* 0x000e620008000800 */
[----:B------:R-:W-:Y:S01]  /*52e0*/  UMOV UR47, URZ ;  /* 0x000000ff002f7c82 */ /* 0x000fe20008000000 */
[----:B------:R-:W-:Y:S01]  /*52f0*/  UMOV UR46, URZ ;  /* 0x000000ff002e7c82 */ /* 0x000fe20008000000 */
[----:B-1234-:R-:W-:-:S07]  /*5300*/  IMAD.IADD R23, R0, 0x1, R23 ;  /* 0x0000000100177824 */ /* 0x01efce00078e0217 */
.L_x_133:
[C---:B------:R-:W-:Y:S02]  /*5310*/  LEA R3, R52.reuse, UR44, 0x3 ;  /* 0x0000002c34037c11 */ /* 0x040fe4000f8e18ff */
[----:B------:R-:W-:Y:S02]  /*5320*/  SHF.L.U32 R0, R53, 0x1f, RZ ;  /* 0x0000001f35007819 */ /* 0x000fe400000006ff */
[----:B-1----:R-:W-:Y:S02]  /*5330*/  LEA R4, R52, UR44, 0x4 ;  /* 0x0000002c34047c11 */ /* 0x002fe4000f8e20ff */
[----:B------:R-:W1:Y:S02]  /*5340*/  SYNCS.PHASECHK.TRANS64.TRYWAIT P0, [R3+URZ+0x90], R0 ;  /* 0x00009000030075a7 */ /* 0x000e6400080011ff */
[----:B-12---:R-:W-:Y:S05]  /*5350*/  @!P0 BRA `(.L_x_90) ;  /* 0x0000003c001c8947 */ /* 0x006fea0003800000 */
.L_x_181:
[----:B------:R-:W2:Y:S01]  /*5360*/  LDS.128 R4, [R4+0x120] ;  /* 0x0001200004047984 */ /* 0x000ea20000000c00 */
[----:B------:R-:W-:Y:S01]  /*5370*/  UISETP.GE.AND UP0, UPT, UR42, 0x1, UPT ;  /* 0x000000012a00788c */ /* 0x000fe2000bf06270 */
[----:B------:R-:W-:Y:S01]  /*5380*/  @!PT LDS RZ, [RZ] ;  /* 0x00000000fffff984 */ /* 0x000fe20000000800 */
[----:B------:R-:W-:Y:S01]  /*5390*/  @!PT LDS RZ, [RZ] ;  /* 0x00000000fffff984 */ /* 0x000fe20000000800 */
[----:B------:R-:W-:Y:S01]  /*53a0*/  @!PT LDS RZ, [RZ] ;  /* 0x00000000fffff984 */ /* 0x000fe20000000800 */
[----:B------:R-:W-:Y:S01]  /*53b0*/  @!PT LDS RZ, [RZ] ;  /* 0x00000000fffff984 */ /* 0x000fe20000000800 */
[----:B------:R3:W-:Y:S06]  /*53c0*/  MEMBAR.ALL.CTA ;  /* 0x0000000000007992 */ /* 0x0007ec0000008000 */
[----:B---3--:R-:W3:Y:S01]  /*53d0*/  FENCE.VIEW.ASYNC.S ;  /* 0x00000000000073c6 */ /* 0x008ee20000000000 */
[----:B--2---:R-:W-:Y:S11]  /*53e0*/  LOP3.LUT P0, RZ, R6, 0x1, RZ, 0xc0, !PT ;  /* 0x0000000106ff7812 */ /* 0x004ff6000780c0ff */
[----:B------:R-:W-:Y:S02]  /*53f0*/  @!UPT UIADD3 URZ, UPT, UPT, URZ, URZ, URZ ;  /* 0x000000fffffff290 */ /* 0x000fe4000fffe0ff */
[----:B---3--:R-:W-:Y:S01]  /*5400*/  VOTEU.ANY UP1, P0 ;  /* 0x0000000000ff7886 */ /* 0x008fe20000020100 */
[----:B------:R-:W-:Y:S01]  /*5410*/  PLOP3.LUT P0, PT, PT, PT, UP1, 0x80, 0x8 ;  /* 0x000000000008781c */ /* 0x000fe20003f0f018 */
[----:B------:R-:W-:Y:S11]  /*5420*/  UP2UR UR61, UPR, URZ, 0x2 ;  /* 0x00000002ff3d7883 */ /* 0x000ff60008000000 */
[----:B------:R-:W-:Y:S01]  /*5430*/  @!UPT UIADD3 URZ, UPT, UPT, URZ, URZ, URZ ;  /* 0x000000fffffff290 */ /* 0x000fe2000fffe0ff */
        /* <DEDUP_REMOVED lines=13> */
[----:B------:R-:W2:Y:S01]  /*5510*/  LDCU UR12, c[0x0][0xb20] ;  /* 0x00016400ff0c77ac */ /* 0x000ea20008000800 */
[----:B------:R-:W-:Y:S02]  /*5520*/  UIMAD.WIDE.U32 UR4, UR58, UR55, URZ ;  /* 0x000000373a0472a5 */ /* 0x000fe4000f8e00ff */
[----:B------:R-:W-:Y:S02]  /*5530*/  UIMAD.WIDE.U32 UR6, UR59, UR52, URZ ;  /* 0x000000343b0672a5 */ /* 0x000fe4000f8e00ff */
[----:B------:R-:W-:Y:S02]  /*5540*/  UISETP.NE.AND UP0, UPT, UR54, 0x1, UPT ;  /* 0x000000013600788c */ /* 0x000fe4000bf05270 */
[----:B------:R-:W-:Y:S02]  /*5550*/  UIMAD.WIDE.U32 UR8, UR37, UR55, URZ ;  /* 0x00000037250872a5 */ /* 0x000fe4000f8e00ff */
[----:B------:R-:W-:Y:S02]  /*5560*/  UIMAD.WIDE.U32 UR10, UR38, UR52, URZ ;  /* 0x00000034260a72a5 */ /* 0x000fe4000f8e00ff */
[----:B------:R-:W-:Y:S02]  /*5570*/  UISETP.NE.AND UP1, UPT, UR43, 0x1, UPT ;  /* 0x000000012b00788c */ /* 0x000fe4000bf25270 */
[----:B------:R-:W-:Y:S01]  /*5580*/  UISETP.NE.AND UP2, UPT, UR42, 0x1, UPT ;  /* 0x000000012a00788c */ /* 0x000fe2000bf45270 */
[----:B------:R-:W-:Y:S02]  /*5590*/  UMOV UR4, UR5 ;  /* 0x0000000500047c82 */ /* 0x000fe40008000000 */
[----:B--2---:R-:W-:Y:S03]  /*55a0*/  USHF.R.U32.HI UR5, URZ, UR12, UR4 ;  /* 0x0000000cff057299 */ /* 0x004fe60008011604 */
[----:B------:R-:W-:Y:S02]  /*55b0*/  UMOV UR4, UR7 ;  /* 0x0000000700047c82 */ /* 0x000fe40008000000 */
[----:B------:R-:W-:Y:S02]  /*55c0*/  USHF.R.U32.HI UR7, URZ, UR53, UR4 ;  /* 0x00000035ff077299 */ /* 0x000fe40008011604 */
[----:B------:R-:W-:Y:S02]  /*55d0*/  USEL UR4, UR58, UR5, !UP0 ;  /* 0x000000053a047287 */ /* 0x000fe4000c000000 */
[----:B------:R-:W-:Y:S01]  /*55e0*/  USEL UR7, UR59, UR7, !UP1 ;  /* 0x000000073b077287 */ /* 0x000fe2000c800000 */
[----:B------:R-:W-:Y:S01]  /*55f0*/  UMOV UR5, UR9 ;  /* 0x0000000900057c82 */ /* 0x000fe20008000000 */
[----:B------:R-:W-:Y:S02]  /*5600*/  UIMAD.WIDE.U32 UR8, UR4, UR40, URZ ;  /* 0x00000028040872a5 */ /* 0x000fe4000f8e00ff */
[----:B------:R-:W-:Y:S03]  /*5610*/  USHF.R.U32.HI UR6, URZ, UR12, UR5 ;  /* 0x0000000cff067299 */ /* 0x000fe60008011605 */
[----:B------:R-:W-:Y:S01]  /*5620*/  UMOV UR5, UR11 ;  /* 0x0000000b00057c82 */ /* 0x000fe20008000000 */
[----:B------:R-:W-:Y:S02]  /*5630*/  UIMAD.WIDE.U32 UR10, UR7, UR40, URZ ;  /* 0x00000028070a72a5 */ /* 0x000fe4000f8e00ff */
[----:B------:R-:W-:Y:S02]  /*5640*/  USHF.R.U32.HI UR12, URZ, UR53, UR5 ;  /* 0x00000035ff0c7299 */ /* 0x000fe40008011605 */
[----:B------:R-:W-:Y:S01]  /*5650*/  USEL UR6, UR37, UR6, !UP0 ;  /* 0x0000000625067287 */ /* 0x000fe2000c000000 */
[----:B------:R-:W-:Y:S02]  /*5660*/  UMOV UR5, UR9 ;  /* 0x0000000900057c82 */ /* 0x000fe40008000000 */
[----:B------:R-:W-:Y:S01]  /*5670*/  UMOV UR10, UR11 ;  /* 0x0000000b000a7c82 */ /* 0x000fe20008000000 */
[----:B------:R-:W-:Y:S02]  /*5680*/  @UP2 USHF.R.U32.HI UR4, URZ, UR41, UR5 ;  /* 0x00000029ff042299 */ /* 0x000fe40008011605 */
[----:B------:R-:W-:Y:S02]  /*5690*/  @UP2 USHF.R.U32.HI UR7, URZ, UR41, UR10 ;  /* 0x00000029ff072299 */ /* 0x000fe4000801160a */
[----:B------:R-:W-:Y:S02]  /*56a0*/  UIMAD UR4, UR42, UR4, URZ ;  /* 0x000000042a0472a4 */ /* 0x000fe4000f8e02ff */
[----:B------:R-:W-:Y:S02]  /*56b0*/  UIMAD.WIDE.U32 UR10, UR6, UR40, URZ ;  /* 0x00000028060a72a5 */ /* 0x000fe4000f8e00ff */
[----:B------:R-:W-:Y:S02]  /*56c0*/  USEL UR5, UR38, UR12, !UP1 ;  /* 0x0000000c26057287 */ /* 0x000fe4000c800000 */
[----:B------:R-:W-:Y:S02]  /*56d0*/  UIMAD UR8, UR42, UR7, URZ ;  /* 0x000000072a0872a4 */ /* 0x000fe4000f8e02ff */
[----:B------:R-:W-:Y:S03]  /*56e0*/  UISETP.GE.AND UP0, UPT, UR6, UR4, UPT ;  /* 0x000000040600728c */ /* 0x000fe6000bf06270 */
[----:B------:R-:W-:Y:S01]  /*56f0*/  UMOV UR4, UR11 ;  /* 0x0000000b00047c82 */ /* 0x000fe20008000000 */
[----:B------:R-:W-:Y:S02]  /*5700*/  UISETP.GE.OR UP0, UPT, UR5, UR8, UP0 ;  /* 0x000000080500728c */ /* 0x000fe40008706670 */
[----:B------:R-:W-:Y:S02]  /*5710*/  USHF.R.U32.HI UR4, URZ, UR41, UR4 ;  /* 0x00000029ff047299 */ /* 0x000fe40008011604 */
[----:B------:R-:W-:Y:S02]  /*5720*/  UIMAD.WIDE.U32 UR8, UR5, UR40, URZ ;  /* 0x00000028050872a5 */ /* 0x000fe4000f8e00ff */
[----:B------:R-:W-:Y:S02]  /*5730*/  USEL UR11, UR6, UR4, !UP2 ;  /* 0x00000004060b7287 */ /* 0x000fe4000d000000 */
[----:B------:R-:W-:Y:S02]  /*5740*/  UIADD3 UR8, UPT, UPT, -UR5, URZ, URZ ;  /* 0x000000ff05087290 */ /* 0x000fe4000fffe1ff */
[----:B------:R-:W-:Y:S01]  /*5750*/  UIADD3 UR10, UPT, UPT, -UR11, URZ, URZ ;  /* 0x000000ff0b0a7290 */ /* 0x000fe2000fffe1ff */
[----:B------:R-:W-:Y:S01]  /*5760*/  @!UP0 UMOV UR4, UR9 ;  /* 0x0000000900048c82 */ /* 0x000fe20008000000 */
[----:B------:R-:W-:Y:S02]  /*5770*/  UIADD3 UR9, UPT, UPT, -UR6, URZ, URZ ;  /* 0x000000ff06097290 */ /* 0x000fe4000fffe1ff */
[----:B------:R-:W-:Y:S02]  /*5780*/  @!UP0 USHF.R.U32.HI UR4, URZ, UR41, UR4 ;  /* 0x00000029ff048299 */ /* 0x000fe40008011604 */
[----:B------:R-:W-:Y:S02]  /*5790*/  UIMAD UR10, UR42, UR10, UR6 ;  /* 0x0000000a2a0a72a4 */ /* 0x000fe4000f8e0206 */
[----:B------:R-:W-:Y:S04]  /*57a0*/  @!UP0 USEL UR4, UR5, UR4, !UP2 ;  /* 0x0000000405048287 */ /* 0x000fe8000d000000 */
[----:B------:R-:W-:Y:S02]  /*57b0*/  @!UP0 UIMAD UR10, UR7, UR10, UR4 ;  /* 0x0000000a070a82a4 */ /* 0x000fe4000f8e0204 */
[----:B------:R-:W-:Y:S02]  /*57c0*/  @!UP0 UIADD3 UR11, UPT, UPT, UR11, -UR4, URZ ;  /* 0x800000040b0b8290 */ /* 0x000fe4000fffe0ff */
[----:B------:R-:W-:Y:S02]  /*57d0*/  UIMAD UR7, UR43, UR8, UR38 ;  /* 0x000000082b0772a4 */ /* 0x000fe4000f8e0226 */
[----:B------:R-:W-:Y:S02]  /*57e0*/  @!UP0 UIMAD UR6, UR11, UR42, UR5 ;  /* 0x0000002a0b0682a4 */ /* 0x000fe4000f8e0205 */
[----:B------:R-:W-:Y:S01]  /*57f0*/  UIMAD UR4, UR54, UR9, UR37 ;  /* 0x00000009360472a4 */ /* 0x000fe2000f8e0225 */
[----:B------:R-:W-:Y:S02]  /*5800*/  @!UP0 UMOV UR5, UR10 ;  /* 0x0000000a00058c82 */ /* 0x000fe40008000000 */
[----:B------:R-:W-:Y:S02]  /*5810*/  UIMAD UR38, UR5, UR43, UR7 ;  /* 0x0000002b052672a4 */ /* 0x000fe4000f8e0207 */
[----:B------:R-:W-:Y:S11]  /*5820*/  UIMAD UR37, UR6, UR54, UR4 ;  /* 0x00000036062572a4 */ /* 0x000ff6000f8e0204 */
[----:B------:R-:W-:Y:S01]  /*5830*/  @!UPT UIADD3 URZ, UPT, UPT, URZ, URZ, URZ ;  /* 0x000000fffffff290 */ /* 0x000fe2000fffe0ff */
.L_x_91:
[----:B------:R-:W-:Y:S01]  /*5840*/  UISETP.NE.AND UP0, UPT, UR39, 0x1, UPT ;  /* 0x000000012700788c */ /* 0x000fe2000bf05270 */
[----:B------:R-:W-:Y:S01]  /*5850*/  LOP3.LUT P0, RZ, R50, 0x1b0, RZ, 0xc0, !PT ;  /* 0x000001b032ff7812 */ /* 0x000fe2000780c0ff */
[----:B------:R-:W-:Y:S01]  /*5860*/  USHF.L.U32 UR50, UR30, 0x6, URZ ;  /* 0x000000061e327899 */ /* 0x000fe200080006ff */
[----:B------:R-:W-:Y:S01]  /*5870*/  BSSY.RECONVERGENT B6, `(.L_x_92) ;  /* 0x0000034000067945 */ /* 0x000fe20003800200 */
[----:B------:R-:W-:Y:S01]  /*5880*/  USHF.L.U32 UR49, UR31, 0x7, URZ ;  /* 0x000000071f317899 */ /* 0x000fe200080006ff */
[----:B------:R-:W-:Y:S06]  /*5890*/  IADD3 R52, PT, PT, R52, 0x1, RZ ;  /* 0x0000000134347810 */ /* 0x000fec0007ffe0ff */
[----:B------:R-:W2:Y:S01]  /*58a0*/  @!UP0 LDCU.128 UR12, c[0x0][0xb10] ;  /* 0x00016200ff0c87ac */ /* 0x000ea20008000c00 */
[----:B------:R-:W3:Y:S01]  /*58b0*/  @!UP0 LDCU UR5, c[0x0][0xb0c] ;  /* 0x00016180ff0587ac */ /* 0x000ee20008000800 */
[----:B------:R-:W4:Y:S01]  /*58c0*/  @!UP0 LDCU UR10, c[0x0][0xb20] ;  /* 0x00016400ff0a87ac */ /* 0x000f220008000800 */
[----:B--2---:R-:W-:Y:S02]  /*58d0*/  UIMAD.WIDE.U32 UR8, UR38, UR12, URZ ;  /* 0x0000000c260872a5 */ /* 0x004fe4000f8e00ff */
[----:B------:R-:W-:Y:S02]  /*58e0*/  UIMAD.WIDE.U32 UR6, UR37, UR15, URZ ;  /* 0x0000000f250672a5 */ /* 0x000fe4000f8e00ff */
[----:B------:R-:W-:Y:S03]  /*58f0*/  @!UP0 UISETP.NE.AND UP1, UPT, UR14, 0x1, UPT ;  /* 0x000000010e00888c */ /* 0x000fe6000bf25270 */
[----:B------:R-:W-:Y:S01]  /*5900*/  @!UP0 UMOV UR4, UR9 ;  /* 0x0000000900048c82 */ /* 0x000fe20008000000 */
[----:B---3--:R-:W-:Y:S02]  /*5910*/  @!UP0 UISETP.NE.AND UP2, UPT, UR5, 0x1, UPT ;  /* 0x000000010500888c */ /* 0x008fe4000bf45270 */
[----:B------:R-:W-:Y:S01]  /*5920*/  @!UP0 USHF.R.U32.HI UR4, URZ, UR13, UR4 ;  /* 0x0000000dff048299 */ /* 0x000fe20008011604 */
[----:B------:R-:W-:Y:S02]  /*5930*/  @!UP0 UMOV UR6, UR7 ;  /* 0x0000000700068c82 */ /* 0x000fe40008000000 */
[----:B----4-:R-:W-:Y:S02]  /*5940*/  @!UP0 USHF.R.U32.HI UR6, URZ, UR10, UR6 ;  /* 0x0000000aff068299 */ /* 0x010fe40008011606 */
[----:B------:R-:W-:Y:S02]  /*5950*/  @!UP0 USEL UR7, UR38, UR4, !UP2 ;  /* 0x0000000426078287 */ /* 0x000fe4000d000000 */
[----:B------:R-:W-:Y:S04]  /*5960*/  @!UP0 USEL UR6, UR37, UR6, !UP1 ;  /* 0x0000000625068287 */ /* 0x000fe8000c800000 */
[----:B------:R-:W-:Y:S02]  /*5970*/  @!UP0 UIADD3 UR4, UPT, UPT, -UR7, UR6, URZ ;  /* 0x0000000607048290 */ /* 0x000fe4000fffe1ff */
[----:B------:R-:W-:Y:S02]  /*5980*/  @!UP0 UIADD3 UR6, UPT, UPT, UR7, -UR6, URZ ;  /* 0x8000000607068290 */ /* 0x000fe4000fffe0ff */
[----:B------:R-:W-:Y:S02]  /*5990*/  @!UP0 UIMAD UR38, UR4, UR5, UR38 ;  /* 0x00000005042682a4 */ /* 0x000fe4000f8e0226 */
[----:B------:R-:W-:Y:S01]  /*59a0*/  @!UP0 UIMAD UR37, UR6, UR14, UR37 ;  /* 0x0000000e062582a4 */ /* 0x000fe2000f8e0225 */
[----:B------:R-:W-:Y:S11]  /*59b0*/  @!P0 BRA `(.L_x_93) ;  /* 0x00000000007c8947 */ /* 0x000ff60003800000 */
[----:B------:R-:W2:Y:S01]  /*59c0*/  LDCU.64 UR8, c[0x4][0x80] ;  /* 0x01001000ff0877ac */ /* 0x000ea20008000a00 */
[----:B------:R-:W-:Y:S01]  /*59d0*/  MOV R2, 0x0 ;  /* 0x0000000000027802 */ /* 0x000fe20000000f00 */
[----:B------:R-:W-:Y:S02]  /*59e0*/  HFMA2 R12, -RZ, RZ, 0, 5.9604644775390625e-08 ;  /* 0x00000001ff0c7431 */ /* 0x000fe400000001ff */
[----:B------:R-:W-:Y:S01]  /*59f0*/  IMAD.MOV.U32 R8, RZ, RZ, 0x70 ;  /* 0x00000070ff087424 */ /* 0x000fe200078e00ff */
[----:B------:R3:W4:Y:S01]  /*5a00*/  LDC.64 R14, c[0x4][R2] ;  /* 0x01000000020e7b82 */ /* 0x0007220000000a00 */
[----:B------:R-:W1:Y:S01]  /*5a10*/  LDCU.64 UR6, c[0x4][0x88] ;  /* 0x01001100ff0677ac */ /* 0x000e620008000a00 */
[----:B------:R-:W-:Y:S01]  /*5a20*/  IMAD.MOV.U32 R13, RZ, RZ, RZ ;  /* 0x000000ffff0d7224 */ /* 0x000fe200078e00ff */
[----:B------:R-:W1:Y:S01]  /*5a30*/  LDCU.64 UR4, c[0x4][0x8] ;  /* 0x01000100ff0477ac */ /* 0x000e620008000a00 */
[----:B--2---:R-:W-:Y:S01]  /*5a40*/  MOV R5, UR9 ;  /* 0x0000000900057c02 */ /* 0x004fe20008000f00 */
[----:B------:R-:W-:Y:S01]  /*5a50*/  IMAD.U32 R4, RZ, RZ, UR8 ;  /* 0x00000008ff047e24 */ /* 0x000fe2000f8e00ff */
[----:B-1----:R-:W-:Y:S01]  /*5a60*/  MOV R7, UR7 ;  /* 0x0000000700077c02 */ /* 0x002fe20008000f00 */
[----:B------:R-:W-:Y:S01]  /*5a70*/  IMAD.U32 R6, RZ, RZ, UR6 ;  /* 0x00000006ff067e24 */ /* 0x000fe2000f8e00ff */
[----:B------:R-:W-:Y:S01]  /*5a80*/  MOV R11, UR5 ;  /* 0x00000005000b7c02 */ /* 0x000fe20008000f00 */
[----:B------:R-:W-:Y:S02]  /*5a90*/  IMAD.U32 R10, RZ, RZ, UR4 ;  /* 0x00000004ff0a7e24 */ /* 0x000fe4000f8e00ff */
[----:B------:R-:W-:Y:S07]  /*5aa0*/  LEPC R20, `(.L_x_94) ;  /* 0x000000001014794e */ /* 0x000fee0000000000 */
[----:B---345:R-:W-:Y:S05]  /*5ab0*/  CALL.ABS.NOINC R14 ;  /* 0x000000000e007343 */ /* 0x038fea0003c00000 */
.L_x_94:
[----:B------:R-:W1:Y:S01]  /*5ac0*/  LDCU.64 UR8, c[0x4][0x80] ;  /* 0x01001000ff0877ac */ /* 0x000e620008000a00 */
[----:B------:R-:W2:Y:S01]  /*5ad0*/  LDC.64 R2, c[0x4][R2] ;  /* 0x0100000002027b82 */ /* 0x000ea20000000a00 */
[----:B------:R-:W-:Y:S02]  /*5ae0*/  HFMA2 R12, -RZ, RZ, 0, 5.9604644775390625e-08 ;  /* 0x00000001ff0c7431 */ /* 0x000fe400000001ff */
[----:B------:R-:W-:Y:S02]  /*5af0*/  IMAD.MOV.U32 R8, RZ, RZ, 0x70 ;  /* 0x00000070ff087424 */ /* 0x000fe400078e00ff */
[----:B------:R-:W-:Y:S01]  /*5b00*/  IMAD.MOV.U32 R13, RZ, RZ, RZ ;  /* 0x000000ffff0d7224 */ /* 0x000fe200078e00ff */
[----:B------:R-:W3:Y:S01]  /*5b10*/  LDCU.64 UR6, c[0x4][0x88] ;  /* 0x01001100ff0677ac */ /* 0x000ee20008000a00 */
[----:B------:R-:W4:Y:S01]  /*5b20*/  LDCU.64 UR4, c[0x4][0x8] ;  /* 0x01000100ff0477ac */ /* 0x000f220008000a00 */
[----:B-1----:R-:W-:Y:S02]  /*5b30*/  MOV R4, UR8 ;  /* 0x0000000800047c02 */ /* 0x002fe40008000f00 */
[----:B------:R-:W-:Y:S02]  /*5b40*/  MOV R5, UR9 ;  /* 0x0000000900057c02 */ /* 0x000fe40008000f00 */
[----:B---3--:R-:W-:Y:S01]  /*5b50*/  MOV R7, UR7 ;  /* 0x0000000700077c02 */ /* 0x008fe20008000f00 */
[----:B------:R-:W-:Y:S01]  /*5b60*/  IMAD.U32 R6, RZ, RZ, UR6 ;  /* 0x00000006ff067e24 */ /* 0x000fe2000f8e00ff */
[----:B----4-:R-:W-:Y:S01]  /*5b70*/  MOV R11, UR5 ;  /* 0x00000005000b7c02 */ /* 0x010fe20008000f00 */
[----:B------:R-:W-:Y:S02]  /*5b80*/  IMAD.U32 R10, RZ, RZ, UR4 ;  /* 0x00000004ff0a7e24 */ /* 0x000fe4000f8e00ff */
[----:B------:R-:W-:Y:S07]  /*5b90*/  LEPC R20, `(.L_x_93) ;  /* 0x000000001014794e */ /* 0x000fee0000000000 */
[----:B--2---:R-:W-:Y:S05]  /*5ba0*/  CALL.ABS.NOINC R2 ;  /* 0x0000000002007343 */ /* 0x004fea0003c00000 */
.L_x_93:
[----:B------:R-:W-:Y:S05]  /*5bb0*/  BSYNC.RECONVERGENT B6 ;  /* 0x0000000000067941 */ /* 0x000fea0003800200 */
.L_x_92:
[----:B------:R-:W-:Y:S01]  /*5bc0*/  R2UR UR4, R49 ;  /* 0x00000000310472ca */ /* 0x000fe200000e0000 */
[----:B------:R-:W-:Y:S01]  /*5bd0*/  UISETP.NE.U32.AND UP0, UPT, UR62, URZ, UPT ;  /* 0x000000ff3e00728c */ /* 0x000fe2000bf05070 */
[----:B------:R-:W-:Y:S02]  /*5be0*/  ISETP.NE.U32.AND P4, PT, R42, RZ, PT ;  /* 0x000000ff2a00720c */ /* 0x000fe40003f85070 */
[----:B------:R-:W-:Y:S01]  /*5bf0*/  ISETP.NE.U32.AND P2, PT, RZ, UR56, PT ;  /* 0x00000038ff007c0c */ /* 0x000fe2000bf45070 */
[----:B------:R-:W-:Y:S01]  /*5c00*/  UISETP.NE.AND.EX UP1, UPT, UR63, URZ, UPT, UP0 ;  /* 0x000000ff3f00728c */ /* 0x000fe2000bf25300 */
[----:B------:R-:W-:Y:S01]  /*5c10*/  ISETP.NE.AND.EX P4, PT, R43, RZ, PT, P4 ;  /* 0x000000ff2b00720c */ /* 0x000fe20003f85340 */
[----:B------:R-:W-:Y:S01]  /*5c20*/  UPLOP3.LUT UP0, UPT, UPT, UPT, UPT, 0x40, 0x4 ;  /* 0x000000000004789c */ /* 0x000fe20003f0e870 */
[----:B------:R-:W-:Y:S05]  /*5c30*/  ISETP.NE.AND.EX P2, PT, RZ, UR57, PT, P2 ;  /* 0x00000039ff007c0c */ /* 0x000fea000bf45320 */
[----:B------:R-:W-:Y:S06]  /*5c40*/  UISETP.NE.AND UP2, UPT, UR4, URZ, UPT ;  /* 0x000000ff0400728c */ /* 0x000fec000bf45270 */
[----:B------:R-:W-:Y:S05]  /*5c50*/  PLOP3.LUT P1, PT, PT, PT, UP2, 0x80, 0x8 ;  /* 0x000000000008781c */ /* 0x000fea0003f2f028 */
[----:B------:R-:W-:Y:S06]  /*5c60*/  @UP2 UPLOP3.LUT UP0, UPT, UPT, UPT, UP1, 0x80, 0x8 ;  /* 0x000000000008289c */ /* 0x000fec0003f0f010 */
[----:B------:R-:W-:Y:S01]  /*5c70*/  PLOP3.LUT P0, PT, PT, PT, UP0, 0x80, 0x8 ;  /* 0x000000000008781c */ /* 0x000fe20003f0f008 */
[----:B------:R-:W-:Y:S01]  /*5c80*/  @!UPT UIADD3 URZ, UPT, UPT, URZ, URZ, URZ ;  /* 0x000000fffffff290 */ /* 0x000fe2000fffe0ff */
[----:B------:R-:W-:Y:S11]  /*5c90*/  BRA.U !UP1, `(.L_x_95) ;  /* 0x00000001093c7547 */ /* 0x000ff6000b800000 */
[----:B------:R-:W-:Y:S01]  /*5ca0*/  UISETP.NE.U32.AND UP0, UPT, UR56, URZ, UPT ;  /* 0x000000ff3800728c */ /* 0x000fe2000bf05070 */
[----:B-1----:R-:W-:Y:S01]  /*5cb0*/  HFMA2 R0, -RZ, RZ, 0, 5.9604644775390625e-08 ;  /* 0x00000001ff007431 */ /* 0x002fe200000001ff */
[----:B------:R-:W1:Y:S01]  /*5cc0*/  LDCU.64 UR8, c[0x0][0x358] ;  /* 0x00006b00ff0877ac */ /* 0x000e620008000a00 */
[----:B------:R-:W-:Y:S01]  /*5cd0*/  IMAD.MOV.U32 R45, RZ, RZ, 0x1 ;  /* 0x00000001ff2d7424 */ /* 0x000fe200078e00ff */
[----:B------:R-:W-:Y:S06]  /*5ce0*/  UISETP.NE.AND.EX UP0, UPT, UR57, URZ, UPT, UP0 ;  /* 0x000000ff3900728c */ /* 0x000fec000bf05300 */
        /* <DEDUP_REMOVED lines=9> */
[----:B--23--:R-:W-:Y:S02]  /*5d80*/  @!P3 IMAD.U32 R27, RZ, RZ, UR4 ;  /* 0x00000004ff1bbe24 */ /* 0x00cfe4000f8e00ff */
.L_x_95:
[----:B------:R-:W-:Y:S05]  /*5d90*/  @!P4 BRA `(.L_x_96) ;  /* 0x000000000024c947 */ /* 0x000fea0003800000 */
[----:B------:R-:W-:Y:S01]  /*5da0*/  ISETP.NE.U32.AND P3, PT, R40, RZ, PT ;  /* 0x000000ff2800720c */ /* 0x000fe20003f65070 */
[----:B------:R-:W2:Y:S03]  /*5db0*/  LDCU.64 UR4, c[0x0][0x358] ;  /* 0x00006b00ff0477ac */ /* 0x000ea60008000a00 */
[----:B------:R-:W-:Y:S11]  /*5dc0*/  ISETP.NE.AND.EX P3, PT, R41, RZ, PT, P3 ;  /* 0x000000ff2900720c */ /* 0x000ff60003f65330 */
[----:B------:R-:W-:Y:S02]  /*5dd0*/  @!UPT UIADD3 URZ, UPT, UPT, URZ, URZ, URZ ;  /* 0x000000fffffff290 */ /* 0x000fe4000fffe0ff */
[----:B------:R-:W3:Y:S01]  /*5de0*/  @P3 LDC.64 R2, c[0x0][0x8a8] ;  /* 0x00022a00ff023b82 */ /* 0x000ee20000000a00 */
[----:B-1----:R-:W-:Y:S04]  /*5df0*/  @P3 IMAD R0, R42, UR36, RZ ;  /* 0x000000242a003c24 */ /* 0x002fe8000f8e02ff */
[----:B---3--:R-:W-:Y:S05]  /*5e00*/  @P3 IMAD.WIDE R2, R0, 0x4, R2 ;  /* 0x0000000400023825 */ /* 0x008fea00078e0202 */
[----:B--2--5:R2:W5:Y:S02]  /*5e10*/  @P3 LDG.E R24, desc[UR4][R2.64] ;  /* 0x0000000402183981 */ /* 0x024564000c1e1900 */
[----:B--2---:R-:W3:Y:S02]  /*5e20*/  @!P3 LDC R24, c[0x0][0x8a0] ;  /* 0x00022800ff18bb82 */ /* 0x004ee40000000800 */
.L_x_96:
[----:B-----5:R-:W-:Y:S01]  /*5e30*/  FSETP.NEU.AND P3, PT, R27, RZ, PT ;  /* 0x000000ff1b00720b */ /* 0x020fe20003f6d000 */
[----:B------:R-:W-:Y:S01]  /*5e40*/  IMAD.SHL.U32 R62, R44, 0x2, RZ ;  /* 0x000000022c3e7824 */ /* 0x000fe200078e00ff */
[----:B------:R-:W-:Y:S01]  /*5e50*/  SEL R4, RZ, 0xffffffff, P2 ;  /* 0xffffffffff047807 */ /* 0x000fe20001000000 */
[----:B------:R-:W-:Y:S01]  /*5e60*/  BSSY B1, `(.L_x_97) ;  /* 0x0000036000017945 */ /* 0x000fe20003800000 */
[----:B------:R-:W-:Y:S01]  /*5e70*/  @P1 LOP3.LUT P2, RZ, R45, 0xff, RZ, 0xc0, !PT ;  /* 0x000000ff2dff1812 */ /* 0x000fe2000784c0ff */
[----:B------:R-:W-:Y:S01]  /*5e80*/  VIADD R60, R62, UR44 ;  /* 0x0000002c3e3c7c36 */ /* 0x000fe20008000000 */
[----:B-1----:R-:W-:Y:S01]  /*5e90*/  @P1 SEL R0, RZ, 0xffffffff, P3 ;  /* 0xffffffffff001807 */ /* 0x002fe20001800000 */
[----:B------:R-:W-:Y:S01]  /*5ea0*/  IMAD.MOV.U32 R63, RZ, RZ, 0x1 ;  /* 0x00000001ff3f7424 */ /* 0x000fe200078e00ff */
[----:B------:R-:W-:Y:S01]  /*5eb0*/  LOP3.LUT R55, R55, 0x1, RZ, 0x3c, !PT ;  /* 0x0000000137377812 */ /* 0x000fe200078e3cff */
[----:B------:R-:W-:Y:S01]  /*5ec0*/  IMAD.MOV.U32 R61, RZ, RZ, RZ ;  /* 0x000000ffff3d7224 */ /* 0x000fe200078e00ff */
[----:B------:R-:W-:Y:S02]  /*5ed0*/  @P0 SEL R0, R4, R0, !P2 ;  /* 0x0000000004000207 */ /* 0x000fe40005000000 */
[----:B------:R-:W-:Y:S02]  /*5ee0*/  CS2R R38, SRZ ;  /* 0x0000000000267805 */ /* 0x000fe4000001ff00 */
[----:B------:R-:W-:Y:S02]  /*5ef0*/  LEA R26, R22, UR44, 0x3 ;  /* 0x0000002c161a7c11 */ /* 0x000fe4000f8e18ff */
[----:B------:R-:W-:Y:S02]  /*5f00*/  CS2R R36, SRZ ;  /* 0x0000000000247805 */ /* 0x000fe4000001ff00 */
[----:B------:R-:W-:Y:S02]  /*5f10*/  @P1 LOP3.LUT R0, R0, 0x1, RZ, 0xc0, !PT ;  /* 0x0000000100001812 */ /* 0x000fe400078ec0ff */
[----:B------:R-:W-:Y:S02]  /*5f20*/  CS2R R30, SRZ ;  /* 0x00000000001e7805 */ /* 0x000fe4000001ff00 */
[----:B------:R-:W-:Y:S02]  /*5f30*/  SHF.L.U32 R2, R54, 0x1f, RZ ;  /* 0x0000001f36027819 */ /* 0x000fe400000006ff */
[----:B------:R-:W-:Y:S02]  /*5f40*/  CS2R R28, SRZ ;  /* 0x00000000001c7805 */ /* 0x000fe4000001ff00 */
[----:B------:R-:W-:Y:S01]  /*5f50*/  ISETP.NE.U32.OR P5, PT, R0, 0x1, !P1 ;  /* 0x000000010000780c */ /* 0x000fe20004fa5470 */
[----:B------:R-:W-:Y:S01]  /*5f60*/  IMAD.IADD R59, R56, 0x1, R60 ;  /* 0x00000001383b7824 */ /* 0x000fe200078e023c */
[----:B------:R-:W-:Y:S02]  /*5f70*/  PLOP3.LUT P2, PT, PT, PT, UP1, 0x80, 0x8 ;  /* 0x000000000008781c */ /* 0x000fe40003f4f018 */
[----:B------:R-:W-:Y:S02]  /*5f80*/  LEA.HI R25, R22, R22, RZ, 0x1 ;  /* 0x0000001616197211 */ /* 0x000fe400078f08ff */
[----:B------:R-:W-:Y:S02]  /*5f90*/  LOP3.LUT P4, R51, R45, 0xff, RZ, 0xc0, !PT ;  /* 0x000000ff2d337812 */ /* 0x000fe4000788c0ff */
[----:B------:R-:W-:Y:S02]  /*5fa0*/  SEL R3, RZ, 0xffffffff, P3 ;  /* 0xffffffffff037807 */ /* 0x000fe40001800000 */
[----:B------:R-:W-:Y:S03]  /*5fb0*/  P2R R58, PR, RZ, 0x20 ;  /* 0x00000020ff3a7803 */ /* 0x000fe60000000000 */
[----:B------:R-:W-:Y:S02]  /*5fc0*/  @P5 SHF.L.U32 R0, R55, 0x1f, RZ ;  /* 0x0000001f37005819 */ /* 0x000fe400000006ff */
[----:B------:R-:W-:Y:S02]  /*5fd0*/  @P2 SEL R3, R4, R3, !P4 ;  /* 0x0000000304032207 */ /* 0x000fe40006000000 */
[----:B------:R1:W2:Y:S02]  /*5fe0*/  @P5 SYNCS.PHASECHK.TRANS64.TRYWAIT P1, [UR44+0x40], R0 ;  /* 0x00004000ff0055a7 */ /* 0x0002a4000802112c */
[----:B------:R-:W-:Y:S04]  /*5ff0*/  LOP3.LUT R3, R3, 0x1, RZ, 0xc0, !PT ;  /* 0x0000000103037812 */ /* 0x000fe800078ec0ff */
[----:B------:R-:W-:Y:S04]  /*6000*/  ISETP.NE.U32.AND P2, PT, R3, 0x1, PT ;  /* 0x000000010300780c */ /* 0x000fe80003f45070 */
[----:B------:R-:W-:Y:S01]  /*6010*/  P2R R64, PR, RZ, 0x4 ;  /* 0x00000004ff407803 */ /* 0x000fe20000000000 */
[----:B------:R4:W3:Y:S01]  /*6020*/  SYNCS.PHASECHK.TRANS64.TRYWAIT P0, [R26+URZ+0xb0], R2 ;  /* 0x0000b0021a0075a7 */ /* 0x0008e200080011ff */
[C---:B-1----:R-:W-:Y:S01]  /*6030*/  IMAD.SHL.U32 R0, R25.reuse, 0x40, RZ ;  /* 0x0000004019007824 */ /* 0x042fe200078e00ff */
[----:B------:R-:W-:Y:S04]  /*6040*/  LOP3.LUT R25, R25, 0xffe, RZ, 0xc0, !PT ;  /* 0x00000ffe19197812 */ /* 0x000fe800078ec0ff */
[----:B------:R-:W-:Y:S01]  /*6050*/  LOP3.LUT R0, R0, 0xffffff80, RZ, 0xc0, !PT ;  /* 0xffffff8000007812 */ /* 0x000fe200078ec0ff */
[----:B------:R-:W-:Y:S04]  /*6060*/  IMAD.IADD R25, R22, 0x1, -R25 ;  /* 0x0000000116197824 */ /* 0x000fe800078e0a19 */
[----:B------:R-:W-:Y:S04]  /*6070*/  IMAD.IADD R0, R23, 0x1, R0 ;  /* 0x0000000117007824 */ /* 0x000fe800078e0200 */
[----:B------:R-:W-:Y:S01]  /*6080*/  IMAD R25, R25, 0x100000, R0 ;  /* 0x0010000019197824 */ /* 0x000fe200078e0200 */
[----:B--2---:R-:W-:Y:S01]  /*6090*/  @P5 SEL R63, RZ, 0x1, !P1 ;  /* 0x00000001ff3f5807 */ /* 0x004fe20004800000 */
[----:B----4-:R-:W-:Y:S06]  /*60a0*/  @!P5 BRA `(.L_x_98) ;  /* 0x000000000044d947 */ /* 0x010fec0003800000 */
[----:B------:R-:W-:Y:S01]  /*60b0*/  IMAD.MOV.U32 R38, RZ, RZ, RZ ;  /* 0x000000ffff267224 */ /* 0x000fe200078e00ff */
[----:B------:R-:W-:Y:S01]  /*60c0*/  ISETP.NE.AND P1, PT, R63, RZ, PT ;  /* 0x000000ff3f00720c */ /* 0x000fe20003f25270 */
[----:B------:R-:W-:Y:S01]  /*60d0*/  BSSY B0, `(.L_x_99) ;  /* 0x0000008000007945 */ /* 0x000fe20003800000 */
[----:B------:R-:W-:Y:S02]  /*60e0*/  CS2R R30, SRZ ;  /* 0x00000000001e7805 */ /* 0x000fe4000001ff00 */
[----:B------:R-:W-:Y:S02]  /*60f0*/  CS2R R28, SRZ ;  /* 0x00000000001c7805 */ /* 0x000fe4000001ff00 */
[----:B------:R-:W-:Y:S07]  /*6100*/  CS2R R36, SRZ ;  /* 0x0000000000247805 */ /* 0x000fee000001ff00 */
[----:B------:R-:W-:Y:S05]  /*6110*/  @P1 BRA `(.L_x_100) ;  /* 0x00000000000c1947 */ /* 0x000fea0003800000 */
[----:B------:R-:W-:Y:S04]  /*6120*/  SHF.L.U32 R3, R55, 0x1f, RZ ;  /* 0x0000001f37037819 */ /* 0x000fe800000006ff */
[----:B------:R-:W1:Y:S02]  /*6130*/  SYNCS.PHASECHK.TRANS64.TRYWAIT P1, [UR44+0x40], R3 ;  /* 0x00004003ff0075a7 */ /* 0x000e64000802112c */
[----:B-1----:R-:W-:Y:S05]  /*6140*/  @!P1 BRA `(.L_x_101) ;  /* 0x0000002c00b49947 */ /* 0x002fea0003800000 */
.L_x_100:
[----:B------:R-:W-:Y:S05]  /*6150*/  BSYNC B0 ;  /* 0x0000000000007941 */ /* 0x000fea0003800000 */
.L_x_99:
[----:B------:R-:W-:Y:S01]  /*6160*/  ISETP.NE.AND P1, PT, R64, RZ, PT ;  /* 0x000000ff4000720c */ /* 0x000fe20003f25270 */
[----:B------:R-:W-:Y:S11]  /*6170*/  HFMA2 R61, -RZ, RZ, 0, 5.9604644775390625e-08 ;  /* 0x00000001ff3d7431 */ /* 0x000ff600000001ff */
[----:B------:R-:W-:Y:S01]  /*6180*/  @!UPT UIADD3 URZ, UPT, UPT, URZ, URZ, URZ ;  /* 0x000000fffffff290 */ /* 0x000fe2000fffe0ff */
[----:B------:R-:W-:Y:S05]  /*6190*/  @P1 WARPSYNC.ALL ;  /* 0x0000000000001948 */ /* 0x000fea0003800000 */
[----:B------:R2:W4:Y:S04]  /*61a0*/  @P1 LDSM.16.M88.4 R28, [R62+UR44+0x200] ;  /* 0x0002002c3e1c183b */ /* 0x0005280008000200 */
[----:B------:R2:W1:Y:S02]  /*61b0*/  @P1 LDSM.16.M88.4 R36, [R59+0x200] ;  /* 0x000200003b24183b */ /* 0x0004640000000200 */
.L_x_98:
[----:B------:R-:W-:Y:S05]  /*61c0*/  BSYNC B1 ;  /* 0x0000000000017941 */ /* 0x000fea0003800000 */
.L_x_97:
[----:B-1----:R-:W-:Y:S04]  /*61d0*/  SHF.R.U32.HI R0, RZ, 0x15, R25 ;  /* 0x00000015ff007819 */ /* 0x002fe80000011619 */
[----:B------:R-:W-:Y:S01]  /*61e0*/  LOP3.LUT P1, RZ, R0, 0x3, R46, 0x48, !PT ;  /* 0x0000000300ff7812 */ /* 0x000fe2000782482e */
[----:B------:R-:W-:Y:S01]  /*61f0*/  @!UPT UIADD3 URZ, UPT, UPT, URZ, URZ, URZ ;  /* 0x000000fffffff290 */ /* 0x000fe2000fffe0ff */
[----:B---3--:R-:W-:Y:S11]  /*6200*/  @P0 BRA `(.L_x_102) ;  /* 0x0000000000080947 */ /* 0x008ff60003800000 */
[----:B------:R-:W1:Y:S02]  /*6210*/  SYNCS.PHASECHK.TRANS64.TRYWAIT P0, [R26+URZ+0xb0], R2 ;  /* 0x0000b0021a0075a7 */ /* 0x000e6400080011ff */
[----:B-1----:R-:W-:Y:S05]  /*6220*/  @!P0 BRA `(.L_x_103) ;  /* 0x0000002c00948947 */ /* 0x002fea0003800000 */
.L_x_102:
[----:B------:R-:W-:Y:S05]  /*6230*/  @!P1 BRA `(.L_x_104) ;  /* 0x0000000000409947 */ /* 0x000fea0003800000 */
[----:B------:R-:W3:Y:S01]  /*6240*/  LDCU.64 UR8, c[0x4][0x70] ;  /* 0x01000e00ff0877ac */ /* 0x000ee20008000a00 */
[----:B------:R-:W-:Y:S01]  /*6250*/  MOV R3, 0x0 ;  /* 0x0000000000037802 */ /* 0x000fe20000000f00 */
[----:B------:R-:W-:Y:S02]  /*6260*/  HFMA2 R12, -RZ, RZ, 0, 5.9604644775390625e-08 ;  /* 0x00000001ff0c7431 */ /* 0x000fe400000001ff */
[----:B------:R-:W-:Y:S02]  /*6270*/  IMAD.MOV.U32 R8, RZ, RZ, 0x192 ;  /* 0x00000192ff087424 */ /* 0x000fe400078e00ff */
[----:B------:R-:W-:Y:S01]  /*6280*/  IMAD.MOV.U32 R13, RZ, RZ, RZ ;  /* 0x000000ffff0d7224 */ /* 0x000fe200078e00ff */
[----:B------:R-:W5:Y:S01]  /*6290*/  LDCU.64 UR6, c[0x4][0x78] ;  /* 0x01000f00ff0677ac */ /* 0x000f620008000a00 */
[----:B-1----:R-:W1:Y:S01]  /*62a0*/  LDC.64 R2, c[0x4][R3] ;  /* 0x0100000003027b82 */ /* 0x002e620000000a00 */
[----:B------:R-:W2:Y:S01]  /*62b0*/  LDCU.64 UR4, c[0x4][0x10] ;  /* 0x01000200ff0477ac */ /* 0x000ea20008000a00 */
[----:B---3--:R-:W-:Y:S01]  /*62c0*/  MOV R5, UR9 ;  /* 0x0000000900057c02 */ /* 0x008fe20008000f00 */
[----:B------:R-:W-:Y:S01]  /*62d0*/  IMAD.U32 R4, RZ, RZ, UR8 ;  /* 0x00000008ff047e24 */ /* 0x000fe2000f8e00ff */
[----:B-----5:R-:W-:Y:S01]  /*62e0*/  MOV R7, UR7 ;  /* 0x0000000700077c02 */ /* 0x020fe20008000f00 */
[----:B------:R-:W-:Y:S01]  /*62f0*/  IMAD.U32 R6, RZ, RZ, UR6 ;  /* 0x00000006ff067e24 */ /* 0x000fe2000f8e00ff */
[----:B--2---:R-:W-:Y:S01]  /*6300*/  MOV R11, UR5 ;  /* 0x00000005000b7c02 */ /* 0x004fe20008000f00 */
[----:B------:R-:W-:Y:S02]  /*6310*/  IMAD.U32 R10, RZ, RZ, UR4 ;  /* 0x00000004ff0a7e24 */ /* 0x000fe4000f8e00ff */
[----:B------:R-:W-:Y:S07]  /*6320*/  LEPC R20, `(.L_x_104) ;  /* 0x000000001014794e */ /* 0x000fee0000000000 */
[----:B-1--4-:R-:W-:Y:S05]  /*6330*/  CALL.ABS.NOINC R2 ;  /* 0x0000000002007343 */ /* 0x012fea0003c00000 */
.L_x_104:
[----:B------:R-:W-:Y:S05]  /*6340*/  WARPSYNC.ALL ;  /* 0x0000000000007948 */ /* 0x000fea0003800000 */
[----:B------:R-:W-:Y:S01]  /*6350*/  R2UR UR4, R25 ;  /* 0x00000000190472ca */ /* 0x000fe200000e0000 */
[--C-:B----4-:R-:W-:Y:S01]  /*6360*/  HADD2.F32 R3, -RZ, R28.reuse.H0_H0 ;  /* 0x2000001cff037230 */ /* 0x110fe20000004100 */
[----:B------:R-:W-:Y:S01]  /*6370*/  ISETP.NE.AND P0, PT, R57, RZ, PT ;  /* 0x000000ff3900720c */ /* 0x000fe20003f05270 */
[--C-:B------:R-:W-:Y:S01]  /*6380*/  HADD2.F32 R20, -RZ, R29.reuse.H0_H0 ;  /* 0x2000001dff147230 */ /* 0x100fe20000004100 */
[----:B------:R-:W-:Y:S01]  /*6390*/  BSSY.RECONVERGENT B0, `(.L_x_105) ;  /* 0x000004c000007945 */ /* 0x000fe20003800200 */
[----:B------:R-:W-:Y:S08]  /*63a0*/  HADD2.F32 R21, -RZ, R29.H1_H1 ;  /* 0x3000001dff157230 */ /* 0x000ff00000004100 */
[----:B------:R-:W3:Y:S02]  /*63b0*/  LDTM.16dp256bit.x4 R4, tmem[UR4] ;  /* 0x00000004000479ee */ /* 0x000ee40008120000 */
[C---:B---3--:R-:W-:Y:S01]  /*63c0*/  FMUL R0, R24.reuse, R4 ;  /* 0x0000000418007220 */ /* 0x048fe20000400000 */
[----:B------:R-:W-:Y:S02]  /*63d0*/  HADD2.F32 R4, -RZ, R28.H1_H1 ;  /* 0x3000001cff047230 */ /* 0x000fe40000004100 */
[C---:B-1----:R-:W-:Y:S01]  /*63e0*/  FMUL R2, R24.reuse, R5 ;  /* 0x0000000518027220 */ /* 0x042fe20000400000 */
[C---:B------:R-:W-:Y:S01]  /*63f0*/  FMUL R7, R24.reuse, R7 ;  /* 0x0000000718077220 */ /* 0x040fe20000400000 */
[C---:B------:R-:W-:Y:S01]  /*6400*/  FFMA R0, R27.reuse, R3, R0 ;  /* 0x000000031b007223 */ /* 0x040fe20000000000 */
[C---:B------:R-:W-:Y:S01]  /*6410*/  FMUL R3, R24.reuse, R6 ;  /* 0x0000000618037220 */ /* 0x040fe20000400000 */
[C---:B------:R-:W-:Y:S01]  /*6420*/  FFMA R2, R27.reuse, R4, R2 ;  /* 0x000000041b027223 */ /* 0x040fe20000000002 */
[C---:B------:R-:W-:Y:S01]  /*6430*/  FMUL R4, R24.reuse, R8 ;  /* 0x0000000818047220 */ /* 0x040fe20000400000 */
[C---:B------:R-:W-:Y:S01]  /*6440*/  FMUL R8, R24.reuse, R12 ;  /* 0x0000000c18087220 */ /* 0x040fe20000400000 */
[C---:B------:R-:W-:Y:S01]  /*6450*/  FFMA R3, R27.reuse, R20, R3 ;  /* 0x000000141b037223 */ /* 0x040fe20000000003 */
[----:B------:R-:W-:Y:S01]  /*6460*/  FMUL R12, R24, R16 ;  /* 0x00000010180c7220 */ /* 0x000fe20000400000 */
[--C-:B------:R-:W-:Y:S01]  /*6470*/  HADD2.F32 R16, -RZ, R30.reuse.H0_H0 ;  /* 0x2000001eff107230 */ /* 0x100fe20000004100 */
[----:B------:R-:W-:Y:S01]  /*6480*/  F2FP.F16.F32.PACK_AB R32, R2, R0 ;  /* 0x000000000220723e */ /* 0x000fe200000000ff */
[----:B------:R-:W-:Y:S02]  /*6490*/  HADD2.F32 R0, -RZ, R30.H1_H1 ;  /* 0x3000001eff007230 */ /* 0x000fe40000004100 */
[C---:B------:R-:W-:Y:S01]  /*64a0*/  FFMA R7, R27.reuse, R21, R7 ;  /* 0x000000151b077223 */ /* 0x040fe20000000007 */
[C---:B------:R-:W-:Y:S01]  /*64b0*/  FMUL R5, R24.reuse, R9 ;  /* 0x0000000918057220 */ /* 0x040fe20000400000 */
[--C-:B------:R-:W-:Y:S02]  /*64c0*/  HADD2.F32 R2, -RZ, R31.reuse.H0_H0 ;  /* 0x2000001fff027230 */ /* 0x100fe40000004100 */
[C---:B------:R-:W-:Y:S01]  /*64d0*/  FFMA R4, R27.reuse, R16, R4 ;  /* 0x000000101b047223 */ /* 0x040fe20000000004 */
[C---:B------:R-:W-:Y:S01]  /*64e0*/  FMUL R6, R24.reuse, R10 ;  /* 0x0000000a18067220 */ /* 0x040fe20000400000 */
[C---:B------:R-:W-:Y:S01]  /*64f0*/  FFMA R5, R27.reuse, R0, R5 ;  /* 0x000000001b057223 */ /* 0x040fe20000000005 */
[----:B------:R-:W-:Y:S02]  /*6500*/  HADD2.F32 R16, -RZ, R31.H1_H1 ;  /* 0x3000001fff107230 */ /* 0x000fe40000004100 */
[C---:B------:R-:W-:Y:S01]  /*6510*/  FMUL R11, R24.reuse, R11 ;  /* 0x0000000b180b7220 */ /* 0x040fe20000400000 */
[----:B------:R-:W-:Y:S01]  /*6520*/  FFMA R6, R27, R2, R6 ;  /* 0x000000021b067223 */ /* 0x000fe20000000006 */
[--C-:B------:R-:W-:Y:S01]  /*6530*/  HADD2.F32 R0, -RZ, R36.reuse.H0_H0 ;  /* 0x20000024ff007230 */ /* 0x100fe20000004100 */
[----:B------:R-:W-:Y:S01]  /*6540*/  F2FP.F16.F32.PACK_AB R33, R7, R3 ;  /* 0x000000030721723e */ /* 0x000fe200000000ff */
[----:B------:R-:W-:Y:S02]  /*6550*/  HADD2.F32 R2, -RZ, R36.H1_H1 ;  /* 0x30000024ff027230 */ /* 0x000fe40000004100 */
[C---:B------:R-:W-:Y:S01]  /*6560*/  FMUL R9, R24.reuse, R13 ;  /* 0x0000000d18097220 */ /* 0x040fe20000400000 */
[--C-:B------:R-:W-:Y:S02]  /*6570*/  HADD2.F32 R3, -RZ, R37.reuse.H0_H0 ;  /* 0x20000025ff037230 */ /* 0x100fe40000004100 */
[C---:B------:R-:W-:Y:S01]  /*6580*/  FMUL R10, R24.reuse, R14 ;  /* 0x0000000e180a7220 */ /* 0x040fe20000400000 */
[C---:B------:R-:W-:Y:S01]  /*6590*/  FFMA R11, R27.reuse, R16, R11 ;  /* 0x000000101b0b7223 */ /* 0x040fe2000000000b */
[C---:B------:R-:W-:Y:S01]  /*65a0*/  FFMA R8, R27.reuse, R0, R8 ;  /* 0x000000001b087223 */ /* 0x040fe20000000008 */
[C---:B------:R-:W-:Y:S01]  /*65b0*/  FFMA R9, R27.reuse, R2, R9 ;  /* 0x000000021b097223 */ /* 0x040fe20000000009 */
[----:B------:R-:W-:Y:S02]  /*65c0*/  HADD2.F32 R0, -RZ, R37.H1_H1 ;  /* 0x30000025ff007230 */ /* 0x000fe40000004100 */
[----:B------:R-:W-:Y:S01]  /*65d0*/  FFMA R10, R27, R3, R10 ;  /* 0x000000031b0a7223 */ /* 0x000fe2000000000a */
[C---:B------:R-:W-:Y:S01]  /*65e0*/  FMUL R15, R24.reuse, R15 ;  /* 0x0000000f180f7220 */ /* 0x040fe20000400000 */
[--C-:B------:R-:W-:Y:S01]  /*65f0*/  HADD2.F32 R2, -RZ, R38.reuse.H0_H0 ;  /* 0x20000026ff027230 */ /* 0x100fe20000004100 */
[----:B------:R-:W-:Y:S01]  /*6600*/  F2FP.F16.F32.PACK_AB R34, R5, R4 ;  /* 0x000000040522723e */ /* 0x000fe200000000ff */
[----:B------:R-:W-:Y:S02]  /*6610*/  HADD2.F32 R3, -RZ, R38.H1_H1 ;  /* 0x30000026ff037230 */ /* 0x000fe40000004100 */
[C---:B------:R-:W-:Y:S01]  /*6620*/  FMUL R13, R24.reuse, R17 ;  /* 0x00000011180d7220 */ /* 0x040fe20000400000 */
[--C-:B------:R-:W-:Y:S02]  /*6630*/  HADD2.F32 R4, -RZ, R39.reuse.H0_H0 ;  /* 0x20000027ff047230 */ /* 0x100fe40000004100 */
[C---:B------:R-:W-:Y:S01]  /*6640*/  FMUL R14, R24.reuse, R18 ;  /* 0x00000012180e7220 */ /* 0x040fe20000400000 */
[----:B------:R-:W-:Y:S02]  /*6650*/  HADD2.F32 R5, -RZ, R39.H1_H1 ;  /* 0x30000027ff057230 */ /* 0x000fe40000004100 */
[C---:B------:R-:W-:Y:S01]  /*6660*/  FFMA R15, R27.reuse, R0, R15 ;  /* 0x000000001b0f7223 */ /* 0x040fe2000000000f */
[----:B------:R-:W-:Y:S01]  /*6670*/  FMUL R19, R24, R19 ;  /* 0x0000001318137220 */ /* 0x000fe20000400000 */
[C---:B------:R-:W-:Y:S01]  /*6680*/  FFMA R12, R27.reuse, R2, R12 ;  /* 0x000000021b0c7223 */ /* 0x040fe2000000000c */
[C---:B------:R-:W-:Y:S01]  /*6690*/  FFMA R13, R27.reuse, R3, R13 ;  /* 0x000000031b0d7223 */ /* 0x040fe2000000000d */
[C---:B------:R-:W-:Y:S01]  /*66a0*/  FFMA R14, R27.reuse, R4, R14 ;  /* 0x000000041b0e7223 */ /* 0x040fe2000000000e */
[----:B------:R-:W-:Y:S01]  /*66b0*/  FFMA R19, R27, R5, R19 ;  /* 0x000000051b137223 */ /* 0x000fe20000000013 */
[----:B------:R-:W-:Y:S02]  /*66c0*/  F2FP.F16.F32.PACK_AB R35, R11, R6 ;  /* 0x000000060b23723e */ /* 0x000fe400000000ff */
[----:B------:R-:W-:Y:S02]  /*66d0*/  F2FP.F16.F32.PACK_AB R8, R9, R8 ;  /* 0x000000080908723e */ /* 0x000fe400000000ff */
[----:B------:R-:W-:Y:S01]  /*66e0*/  F2FP.F16.F32.PACK_AB R9, R15, R10 ;  /* 0x0000000a0f09723e */ /* 0x000fe200000000ff */
[----:B------:R1:W-:Y:S01]  /*66f0*/  STSM.16.M88.4 [R60+0x200], R32 ;  /* 0x000200203c007844 */ /* 0x0003e20000000200 */
[----:B------:R-:W-:Y:S02]  /*6700*/  F2FP.F16.F32.PACK_AB R10, R13, R12 ;  /* 0x0000000c0d0a723e */ /* 0x000fe400000000ff */
[----:B------:R-:W-:Y:S05]  /*6710*/  F2FP.F16.F32.PACK_AB R11, R19, R14 ;  /* 0x0000000e130b723e */ /* 0x000fea00000000ff */
[----:B------:R1:W-:Y:S01]  /*6720*/  STSM.16.M88.4 [R59+0x200], R8 ;  /* 0x000200083b007844 */ /* 0x0003e20000000200 */
[----:B------:R-:W-:Y:S01]  /*6730*/  @!PT LDS RZ, [RZ] ;  /* 0x00000000fffff984 */ /* 0x000fe20000000800 */
[----:B------:R-:W-:Y:S01]  /*6740*/  @!PT LDS RZ, [RZ] ;  /* 0x00000000fffff984 */ /* 0x000fe20000000800 */
[----:B------:R-:W-:Y:S01]  /*6750*/  @!PT LDS RZ, [RZ] ;  /* 0x00000000fffff984 */ /* 0x000fe20000000800 */
[----:B------:R-:W-:Y:S01]  /*6760*/  @!PT LDS RZ, [RZ] ;  /* 0x00000000fffff984 */ /* 0x000fe20000000800 */
[----:B------:R3:W-:Y:S07]  /*6770*/  MEMBAR.ALL.CTA ;  /* 0x0000000000007992 */ /* 0x0007ee0000008000 */
[----:B---3--:R-:W3:Y:S02]  /*6780*/  FENCE.VIEW.ASYNC.S ;  /* 0x00000000000073c6 */ /* 0x008ee40000000000 */
[----:B---3--:R-:W-:Y:S06]  /*6790*/  BAR.SYNC.DEFER_BLOCKING 0x1, 0x80 ;  /* 0x0042000000007b1d */ /* 0x008fec0000010000 */
[----:B------:R-:W-:Y:S05]  /*67a0*/  @P0 BRA `(.L_x_106) ;  /* 0x0000000000280947 */ /* 0x000fea0003800000 */
[----:B------:R-:W3:Y:S01]  /*67b0*/  LDCU.64 UR6, c[0x0][0x348] ;  /* 0x00006900ff0677ac */ /* 0x000ee20008000a00 */
[----:B------:R-:W-:Y:S01]  /*67c0*/  UIADD3 UR4, UPT, UPT, UR44, 0x200, URZ ;  /* 0x000002002c047890 */ /* 0x000fe2000fffe0ff */
[----:B------:R-:W-:Y:S05]  /*67d0*/  UMOV UR51, UR36 ;  /* 0x0000002400337c82 */ /* 0x000fea0008000000 */
[----:B------:R-:W-:Y:S04]  /*67e0*/  MOV R50, UR4 ;  /* 0x0000000400327c02 */ /* 0x000fe80008000f00 */
[----:B------:R-:W-:Y:S01]  /*67f0*/  R2UR UR48, R50 ;  /* 0x00000000323072ca */ /* 0x000fe200000e0000 */
[----:B---3--:R-:W-:Y:S04]  /*6800*/  UIADD3 UR4, UP0, UPT, UR6, 0x680, URZ ;  /* 0x0000068006047890 */ /* 0x008fe8000ff1e0ff */
[----:B------:R-:W-:Y:S09]  /*6810*/  UIADD3.X UR5, UPT, UPT, URZ, UR7, URZ, UP0, !UPT ;  /* 0x00000007ff057290 */ /* 0x000ff200087fe4ff */
[----:B------:R3:W-:Y:S01]  /*6820*/  UTMASTG.3D [UR48], [UR4] ;  /* 0x00000030040073b5 */ /* 0x0007e20008010000 */
[----:B------:R0:W-:Y:S01]  /*6830*/  UTMACMDFLUSH ;  /* 0x00000000000079b7 */ /* 0x0001e20000000000 */
[----:B---3--:R-:W-:Y:S04]  /*6840*/  DEPBAR.LE SB0, 0x1 ;  /* 0x000080400000791a */ /* 0x008fe80000000000 */
.L_x_106:
[----:B------:R-:W-:Y:S05]  /*6850*/  BSYNC.RECONVERGENT B0 ;  /* 0x0000000000007941 */ /* 0x000fea0003800200 */
.L_x_105:
[----:B------:R-:W-:Y:S01]  /*6860*/  BAR.SYNC.DEFER_BLOCKING 0x1, 0x80 ;  /* 0x0042000000007b1d */ /* 0x000fe20000010000 */
[----:B------:R-:W-:Y:S01]  /*6870*/  ISETP.NE.AND P1, PT, R58, RZ, PT ;  /* 0x000000ff3a00720c */ /* 0x000fe20003f25270 */
[----:B------:R-:W-:Y:S01]  /*6880*/  UISETP.NE.AND UP0, UPT, UR47, URZ, UPT ;  /* 0x000000ff2f00728c */ /* 0x000fe2000bf05270 */
[----:B------:R-:W-:Y:S11]  /*6890*/  LEA R4, R61, UR44, 0x3 ;  /* 0x0000002c3d047c11 */ /* 0x000ff6000f8e18ff */
[----:B------:R-:W-:Y:S01]  /*68a0*/  @P1 SHF.L.U32 R3, R55, 0x1f, RZ ;  /* 0x0000001f37031819 */ /* 0x000fe200000006ff */
[----:B------:R-:W-:Y:S06]  /*68b0*/  BRA.U !UP0, `(.L_x_107) ;  /* 0x0000000108247547 */ /* 0x000fec000b800000 */
[----:B------:R-:W3:Y:S01]  /*68c0*/  S2R R0, SR_CgaCtaId ;  /* 0x0000000000007919 */ /* 0x000ee20000008800 */
[----:B------:R-:W-:Y:S01]  /*68d0*/  IMAD.U32 R2, RZ, RZ, UR46 ;  /* 0x0000002eff027e24 */ /* 0x000fe2000f8e00ff */
[----:B------:R-:W-:Y:S04]  /*68e0*/  UIADD3 UR4, UPT, UPT, UR46, 0x1, URZ ;  /* 0x000000012e047890 */ /* 0x000fe8000fffe0ff */
[----:B------:R-:W-:Y:S01]  /*68f0*/  @P1 LEA R2, R2, UR44, 0x3 ;  /* 0x0000002c02021c11 */ /* 0x000fe2000f8e18ff */
[----:B------:R-:W-:Y:S04]  /*6900*/  UISETP.NE.AND UP0, UPT, UR4, 0x4, UPT ;  /* 0x000000040400788c */ /* 0x000fe8000bf05270 */
[----:B------:R-:W-:Y:S01]  /*6910*/  @P1 VIADD R2, R2, 0x60 ;  /* 0x0000006002021836 */ /* 0x000fe20000000000 */
[----:B------:R-:W-:Y:S04]  /*6920*/  USEL UR46, UR4, URZ, UP0 ;  /* 0x000000ff042e7287 */ /* 0x000fe80008000000 */
[----:B---3--:R-:W-:Y:S04]  /*6930*/  @P1 PRMT R0, R0, 0x654, R2 ;  /* 0x0000065400001816 */ /* 0x008fe80000000002 */
[----:B------:R3:W-:Y:S04]  /*6940*/  @P1 SYNCS.ARRIVE.TRANS64.RED.A1T0 RZ, [R0+URZ], RZ ;  /* 0x000000ff00ff19a7 */ /* 0x0007e800081004ff */
.L_x_107:
[----:B------:R-:W4:Y:S01]  /*6950*/  @P1 SYNCS.PHASECHK.TRANS64.TRYWAIT P0, [R4+URZ+0x40], R3 ;  /* 0x00004003040015a7 */ /* 0x000f2200080011ff */
[----:B------:R-:W-:Y:S01]  /*6960*/  BSSY B1, `(.L_x_108) ;  /* 0x0000013000017945 */ /* 0x000fe20003800000 */
[----:B----4-:R-:W-:Y:S03]  /*6970*/  @P1 SEL R63, RZ, 0x1, !P0 ;  /* 0x00000001ff3f1807 */ /* 0x010fe60004000000 */
[----:B------:R-:W-:Y:S05]  /*6980*/  @!P1 BRA `(.L_x_109) ;  /* 0x0000000000409947 */ /* 0x000fea0003800000 */
[----:B------:R-:W-:Y:S01]  /*6990*/  ISETP.NE.AND P1, PT, R64, RZ, PT ;  /* 0x000000ff4000720c */ /* 0x000fe20003f25270 */
[----:B------:R-:W-:Y:S01]  /*69a0*/  BSSY B0, `(.L_x_110) ;  /* 0x0000009000007945 */ /* 0x000fe20003800000 */
[----:B------:R-:W-:Y:S11]  /*69b0*/  ISETP.NE.AND P0, PT, R63, RZ, PT ;  /* 0x000000ff3f00720c */ /* 0x000ff60003f05270 */
[----:B------:R-:W-:Y:S05]  /*69c0*/  @P1 IMAD R3, R61, 0x1000, R62 ;  /* 0x000010003d031824 */ /* 0x000fea00078e023e */
[----:B------:R-:W-:Y:S05]  /*69d0*/  @P1 IADD3 R2, PT, PT, R3, UR44, RZ ;  /* 0x0000002c03021c10 */ /* 0x000fea000fffe0ff */
[----:B------:R-:W-:Y:S01]  /*69e0*/  @P1 IMAD.IADD R2, R56, 0x1, R2 ;  /* 0x0000000138021824 */ /* 0x000fe200078e0202 */
[----:B------:R-:W-:Y:S06]  /*69f0*/  @P0 BRA `(.L_x_111) ;  /* 0x00000000000c0947 */ /* 0x000fec0003800000 */
[----:B---3--:R-:W-:Y:S04]  /*6a00*/  SHF.L.U32 R0, R55, 0x1f, RZ ;  /* 0x0000001f37007819 */ /* 0x008fe800000006ff */
[----:B------:R-:W3:Y:S02]  /*6a10*/  SYNCS.PHASECHK.TRANS64.TRYWAIT P0, [R4+URZ+0x40], R0 ;  /* 0x00004000040075a7 */ /* 0x000ee400080011ff */
[----:B---3--:R-:W-:Y:S05]  /*6a20*/  @!P0 BRA `(.L_x_112) ;  /* 0x0000002400a88947 */ /* 0x008fea0003800000 */
.L_x_111:
[----:B------:R-:W-:Y:S05]  /*6a30*/  BSYNC B0 ;  /* 0x0000000000007941 */ /* 0x000fea0003800000 */
.L_x_110:
[----:B------:R-:W-:Y:S02]  /*6a40*/  ISETP.NE.AND P0, PT, R64, RZ, PT ;  /* 0x000000ff4000720c */ /* 0x000fe40003f05270 */
[----:B------:R-:W-:Y:S11]  /*6a50*/  IADD3 R61, PT, PT, R61, 0x1, RZ ;  /* 0x000000013d3d7810 */ /* 0x000ff60007ffe0ff */
[----:B------:R-:W-:Y:S05]  /*6a60*/  @P0 WARPSYNC.ALL ;  /* 0x0000000000000948 */ /* 0x000fea0003800000 */
[----:B------:R4:W1:Y:S04]  /*6a70*/  @P0 LDSM.16.M88.4 R28, [R3+UR44+0x200] ;  /* 0x0002002c031c083b */ /* 0x0008680008000200 */
[----:B------:R4:W1:Y:S02]  /*6a80*/  @P0 LDSM.16.M88.4 R36, [R2+0x200] ;  /* 0x000200000224083b */ /* 0x0008640000000200 */
.L_x_109:
[----:B------:R-:W-:Y:S05]  /*6a90*/  BSYNC B1 ;  /* 0x0000000000017941 */ /* 0x000fea0003800000 */
.L_x_108:
[----:B---3--:R-:W-:Y:S05]  /*6aa0*/  VIADD R0, R25, 0x20 ;  /* 0x0000002019007836 */ /* 0x008fea0000000000 */
[----:B------:R-:W-:Y:S04]  /*6ab0*/  SHF.R.U32.HI R0, RZ, 0x15, R0 ;  /* 0x00000015ff007819 */ /* 0x000fe80000011600 */
[----:B------:R-:W-:Y:S11]  /*6ac0*/  LOP3.LUT P0, RZ, R0, 0x3, R46, 0x48, !PT ;  /* 0x0000000300ff7812 */ /* 0x000ff6000780482e */
[----:B------:R-:W-:Y:S02]  /*6ad0*/  @!UPT UIADD3 URZ, UPT, UPT, URZ, URZ, URZ ;  /* 0x000000fffffff290 */ /* 0x000fe4000fffe0ff */
[----:B------:R-:W-:Y:S05]  /*6ae0*/  @!P0 BRA `(.L_x_113) ;  /* 0x0000000000408947 */ /* 0x000fea0003800000 */
[----:B------:R-:W3:Y:S01]  /*6af0*/  LDCU.64 UR8, c[0x4][0x70] ;  /* 0x01000e00ff0877ac */ /* 0x000ee20008000a00 */
[----:B----4-:R-:W-:Y:S01]  /*6b00*/  MOV R3, 0x0 ;  /* 0x0000000000037802 */ /* 0x010fe20000000f00 */
[----:B------:R-:W-:Y:S02]  /*6b10*/  HFMA2 R12, -RZ, RZ, 0, 5.9604644775390625e-08 ;  /* 0x00000001ff0c7431 */ /* 0x000fe400000001ff */
[----:B-1----:R-:W-:Y:S02]  /*6b20*/  IMAD.MOV.U32 R8, RZ, RZ, 0x192 ;  /* 0x00000192ff087424 */ /* 0x002fe400078e00ff */
[----:B------:R-:W-:Y:S01]  /*6b30*/  IMAD.MOV.U32 R13, RZ, RZ, RZ ;  /* 0x000000ffff0d7224 */ /* 0x000fe200078e00ff */
[----:B------:R-:W1:Y:S01]  /*6b40*/  LDCU.64 UR6, c[0x4][0x78] ;  /* 0x01000f00ff0677ac */ /* 0x000e620008000a00 */
[----:B------:R-:W4:Y:S01]  /*6b50*/  LDC.64 R2, c[0x4][R3] ;  /* 0x0100000003027b82 */ /* 0x000f220000000a00 */
[----:B------:R-:W5:Y:S01]  /*6b60*/  LDCU.64 UR4, c[0x4][0x10] ;  /* 0x01000200ff0477ac */ /* 0x000f620008000a00 */
[----:B---3--:R-:W-:Y:S01]  /*6b70*/  MOV R5, UR9 ;  /* 0x0000000900057c02 */ /* 0x008fe20008000f00 */
[----:B------:R-:W-:Y:S01]  /*6b80*/  IMAD.U32 R4, RZ, RZ, UR8 ;  /* 0x00000008ff047e24 */ /* 0x000fe2000f8e00ff */
[----:B-1----:R-:W-:Y:S01]  /*6b90*/  MOV R7, UR7 ;  /* 0x0000000700077c02 */ /* 0x002fe20008000f00 */
[----:B------:R-:W-:Y:S01]  /*6ba0*/  IMAD.U32 R6, RZ, RZ, UR6 ;  /* 0x00000006ff067e24 */ /* 0x000fe2000f8e00ff */
[----:B-----5:R-:W-:Y:S01]  /*6bb0*/  MOV R11, UR5 ;  /* 0x00000005000b7c02 */ /* 0x020fe20008000f00 */
[----:B------:R-:W-:Y:S02]  /*6bc0*/  IMAD.U32 R10, RZ, RZ, UR4 ;  /* 0x00000004ff0a7e24 */ /* 0x000fe4000f8e00ff */
[----:B------:R-:W-:Y:S07]  /*6bd0*/  LEPC R20, `(.L_x_113) ;  /* 0x000000001014794e */ /* 0x000fee0000000000 */
[----:B--2-4-:R-:W-:Y:S05]  /*6be0*/  CALL.ABS.NOINC R2 ;  /* 0x0000000002007343 */ /* 0x014fea0003c00000 */
.L_x_113:
[----:B------:R-:W-:Y:S01]  /*6bf0*/  ISETP.NE.AND P6, PT, R58, RZ, PT ;  /* 0x000000ff3a00720c */ /* 0x000fe20003fc5270 */
[----:B------:R-:W-:Y:S05]  /*6c00*/  WARPSYNC.ALL ;  /* 0x0000000000007948 */ /* 0x000fea0003800000 */
[----:B------:R-:W-:Y:S01]  /*6c10*/  R2UR UR4, R25 ;  /* 0x00000000190472ca */ /* 0x000fe200000e0000 */
[--C-:B-1--4-:R-:W-:Y:S01]  /*6c20*/  HADD2.F32 R3, -RZ, R28.reuse.H0_H0 ;  /* 0x2000001cff037230 */ /* 0x112fe20000004100 */
[----:B------:R-:W1:Y:S01]  /*6c30*/  S2R R65, SR_CgaCtaId ;  /* 0x0000000000417919 */ /* 0x000e620000008800 */
[--C-:B------:R-:W-:Y:S01]  /*6c40*/  HADD2.F32 R20, -RZ, R29.reuse.H0_H0 ;  /* 0x2000001dff147230 */ /* 0x100fe20000004100 */
[----:B------:R-:W-:Y:S01]  /*6c50*/  ISETP.NE.AND P0, PT, R57, RZ, PT ;  /* 0x000000ff3900720c */ /* 0x000fe20003f05270 */
[----:B------:R-:W-:Y:S01]  /*6c60*/  HADD2.F32 R21, -RZ, R29.H1_H1 ;  /* 0x3000001dff157230 */ /* 0x000fe20000004100 */
[----:B------:R-:W-:Y:S07]  /*6c70*/  BSSY.RECONVERGENT B0, `(.L_x_114) ;  /* 0x0000051000007945 */ /* 0x000fee0003800200 */
[----:B------:R-:W3:Y:S02]  /*6c80*/  LDTM.16dp256bit.x4 R4, tmem[UR4+0x20] ;  /* 0x00002004000479ee */ /* 0x000ee40008120000 */
[C---:B---3--:R-:W-:Y:S01]  /*6c90*/  FMUL R0, R24.reuse, R4 ;  /* 0x0000000418007220 */ /* 0x048fe20000400000 */
[----:B------:R-:W-:Y:S02]  /*6ca0*/  HADD2.F32 R4, -RZ, R28.H1_H1 ;  /* 0x3000001cff047230 */ /* 0x000fe40000004100 */
[C---:B------:R-:W-:Y:S01]  /*6cb0*/  FMUL R2, R24.reuse, R5 ;  /* 0x0000000518027220 */ /* 0x040fe20000400000 */
[C---:B------:R-:W-:Y:S01]  /*6cc0*/  FMUL R7, R24.reuse, R7 ;  /* 0x0000000718077220 */ /* 0x040fe20000400000 */
[C---:B------:R-:W-:Y:S01]  /*6cd0*/  FFMA R0, R27.reuse, R3, R0 ;  /* 0x000000031b007223 */ /* 0x040fe20000000000 */
[C---:B------:R-:W-:Y:S01]  /*6ce0*/  FMUL R3, R24.reuse, R6 ;  /* 0x0000000618037220 */ /* 0x040fe20000400000 */
[C---:B------:R-:W-:Y:S01]  /*6cf0*/  FFMA R2, R27.reuse, R4, R2 ;  /* 0x000000041b027223 */ /* 0x040fe20000000002 */
[C---:B------:R-:W-:Y:S01]  /*6d00*/  FMUL R4, R24.reuse, R8 ;  /* 0x0000000818047220 */ /* 0x040fe20000400000 */
[----:B------:R-:W-:Y:S01]  /*6d10*/  FMUL R8, R24, R12 ;  /* 0x0000000c18087220 */ /* 0x000fe20000400000 */
[C---:B------:R-:W-:Y:S01]  /*6d20*/  FFMA R3, R27.reuse, R20, R3 ;  /* 0x000000141b037223 */ /* 0x040fe20000000003 */
[----:B------:R-:W-:Y:S01]  /*6d30*/  FFMA R7, R27, R21, R7 ;  /* 0x000000151b077223 */ /* 0x000fe20000000007 */
[----:B------:R-:W-:Y:S01]  /*6d40*/  F2FP.F16.F32.PACK_AB R32, R2, R0 ;  /* 0x000000000220723e */ /* 0x000fe200000000ff */
[C---:B------:R-:W-:Y:S01]  /*6d50*/  FMUL R12, R24.reuse, R16 ;  /* 0x00000010180c7220 */ /* 0x040fe20000400000 */
[--C-:B------:R-:W-:Y:S02]  /*6d60*/  HADD2.F32 R16, -RZ, R30.reuse.H0_H0 ;  /* 0x2000001eff107230 */ /* 0x100fe40000004100 */
[C---:B------:R-:W-:Y:S01]  /*6d70*/  FMUL R5, R24.reuse, R9 ;  /* 0x0000000918057220 */ /* 0x040fe20000400000 */
[----:B------:R-:W-:Y:S01]  /*6d80*/  F2FP.F16.F32.PACK_AB R33, R7, R3 ;  /* 0x000000030721723e */ /* 0x000fe200000000ff */
[----:B------:R-:W-:Y:S02]  /*6d90*/  HADD2.F32 R0, -RZ, R30.H1_H1 ;  /* 0x3000001eff007230 */ /* 0x000fe40000004100 */
[C---:B------:R-:W-:Y:S01]  /*6da0*/  FMUL R6, R24.reuse, R10 ;  /* 0x0000000a18067220 */ /* 0x040fe20000400000 */
[--C-:B------:R-:W-:Y:S02]  /*6db0*/  HADD2.F32 R2, -RZ, R31.reuse.H0_H0 ;  /* 0x2000001fff027230 */ /* 0x100fe40000004100 */
[C---:B------:R-:W-:Y:S01]  /*6dc0*/  FMUL R11, R24.reuse, R11 ;  /* 0x0000000b180b7220 */ /* 0x040fe20000400000 */
[----:B------:R-:W-:Y:S02]  /*6dd0*/  HADD2.F32 R3, -RZ, R31.H1_H1 ;  /* 0x3000001fff037230 */ /* 0x000fe40000004100 */
[C---:B------:R-:W-:Y:S01]  /*6de0*/  FFMA R4, R27.reuse, R16, R4 ;  /* 0x000000101b047223 */ /* 0x040fe20000000004 */
[C---:B------:R-:W-:Y:S01]  /*6df0*/  FFMA R5, R27.reuse, R0, R5 ;  /* 0x000000001b057223 */ /* 0x040fe20000000005 */
[C---:B------:R-:W-:Y:S01]  /*6e00*/  FFMA R6, R27.reuse, R2, R6 ;  /* 0x000000021b067223 */ /* 0x040fe20000000006 */
[--C-:B------:R-:W-:Y:S02]  /*6e10*/  HADD2.F32 R0, -RZ, R36.reuse.H0_H0 ;  /* 0x20000024ff007230 */ /* 0x100fe40000004100 */
[----:B------:R-:W-:Y:S01]  /*6e20*/  FFMA R11, R27, R3, R11 ;  /* 0x000000031b0b7223 */ /* 0x000fe2000000000b */
[----:B------:R-:W-:Y:S01]  /*6e30*/  HADD2.F32 R2, -RZ, R36.H1_H1 ;  /* 0x30000024ff027230 */ /* 0x000fe20000004100 */
[----:B------:R-:W-:Y:S01]  /*6e40*/  F2FP.F16.F32.PACK_AB R34, R5, R4 ;  /* 0x000000040522723e */ /* 0x000fe200000000ff */
[C---:B------:R-:W-:Y:S01]  /*6e50*/  FMUL R9, R24.reuse, R13 ;  /* 0x0000000d18097220 */ /* 0x040fe20000400000 */
[--C-:B------:R-:W-:Y:S01]  /*6e60*/  HADD2.F32 R3, -RZ, R37.reuse.H0_H0 ;  /* 0x20000025ff037230 */ /* 0x100fe20000004100 */
[----:B------:R-:W-:Y:S01]  /*6e70*/  F2FP.F16.F32.PACK_AB R35, R11, R6 ;  /* 0x000000060b23723e */ /* 0x000fe200000000ff */
[C---:B------:R-:W-:Y:S01]  /*6e80*/  FMUL R10, R24.reuse, R14 ;  /* 0x0000000e180a7220 */ /* 0x040fe20000400000 */
[C---:B------:R-:W-:Y:S01]  /*6e90*/  FFMA R8, R27.reuse, R0, R8 ;  /* 0x000000001b087223 */ /* 0x040fe20000000008 */
[C---:B------:R-:W-:Y:S01]  /*6ea0*/  FFMA R9, R27.reuse, R2, R9 ;  /* 0x000000021b097223 */ /* 0x040fe20000000009 */
[----:B------:R-:W-:Y:S01]  /*6eb0*/  HADD2.F32 R0, -RZ, R37.H1_H1 ;  /* 0x30000025ff007230 */ /* 0x000fe20000004100 */
[----:B------:R3:W-:Y:S01]  /*6ec0*/  STSM.16.M88.4 [R60+0x1200], R32 ;  /* 0x001200203c007844 */ /* 0x0007e20000000200 */
[----:B------:R-:W-:Y:S01]  /*6ed0*/  FFMA R10, R27, R3, R10 ;  /* 0x000000031b0a7223 */ /* 0x000fe2000000000a */
[C---:B------:R-:W-:Y:S01]  /*6ee0*/  FMUL R15, R24.reuse, R15 ;  /* 0x0000000f180f7220 */ /* 0x040fe20000400000 */
[----:B------:R-:W-:Y:S01]  /*6ef0*/  F2FP.F16.F32.PACK_AB R8, R9, R8 ;  /* 0x000000080908723e */ /* 0x000fe200000000ff */
[--C-:B------:R-:W-:Y:S02]  /*6f00*/  HADD2.F32 R2, -RZ, R38.reuse.H0_H0 ;  /* 0x20000026ff027230 */ /* 0x100fe40000004100 */
[C---:B------:R-:W-:Y:S01]  /*6f10*/  FMUL R13, R24.reuse, R17 ;  /* 0x00000011180d7220 */ /* 0x040fe20000400000 */
[----:B------:R-:W-:Y:S02]  /*6f20*/  HADD2.F32 R3, -RZ, R38.H1_H1 ;  /* 0x30000026ff037230 */ /* 0x000fe40000004100 */
[C---:B------:R-:W-:Y:S01]  /*6f30*/  FMUL R14, R24.reuse, R18 ;  /* 0x00000012180e7220 */ /* 0x040fe20000400000 */
[--C-:B------:R-:W-:Y:S02]  /*6f40*/  HADD2.F32 R4, -RZ, R39.reuse.H0_H0 ;  /* 0x20000027ff047230 */ /* 0x100fe40000004100 */
[C---:B------:R-:W-:Y:S01]  /*6f50*/  FFMA R15, R27.reuse, R0, R15 ;  /* 0x000000001b0f7223 */ /* 0x040fe2000000000f */
[----:B------:R-:W-:Y:S01]  /*6f60*/  MOV R0, UR46 ;  /* 0x0000002e00007c02 */ /* 0x000fe20008000f00 */
[----:B------:R-:W-:Y:S02]  /*6f70*/  HADD2.F32 R5, -RZ, R39.H1_H1 ;  /* 0x30000027ff057230 */ /* 0x000fe40000004100 */
[----:B------:R-:W-:Y:S01]  /*6f80*/  FMUL R19, R24, R19 ;  /* 0x0000001318137220 */ /* 0x000fe20000400000 */
[C---:B------:R-:W-:Y:S01]  /*6f90*/  FFMA R12, R27.reuse, R2, R12 ;  /* 0x000000021b0c7223 */ /* 0x040fe2000000000c */
[C---:B------:R-:W-:Y:S01]  /*6fa0*/  FFMA R13, R27.reuse, R3, R13 ;  /* 0x000000031b0d7223 */ /* 0x040fe2000000000d */
[C---:B------:R-:W-:Y:S01]  /*6fb0*/  FFMA R14, R27.reuse, R4, R14 ;  /* 0x000000041b0e7223 */ /* 0x040fe2000000000e */
[----:B------:R-:W-:Y:S01]  /*6fc0*/  FFMA R19, R27, R5, R19 ;  /* 0x000000051b137223 */ /* 0x000fe20000000013 */
[----:B------:R-:W-:Y:S02]  /*6fd0*/  F2FP.F16.F32.PACK_AB R9, R15, R10 ;  /* 0x0000000a0f09723e */ /* 0x000fe400000000ff */
[----:B------:R-:W-:Y:S02]  /*6fe0*/  F2FP.F16.F32.PACK_AB R10, R13, R12 ;  /* 0x0000000c0d0a723e */ /* 0x000fe400000000ff */
[----:B------:R-:W-:Y:S02]  /*6ff0*/  F2FP.F16.F32.PACK_AB R11, R19, R14 ;  /* 0x0000000e130b723e */ /* 0x000fe400000000ff */
[----:B------:R-:W-:Y:S02]  /*7000*/  @P6 LEA R0, R0, UR44, 0x3 ;  /* 0x0000002c00006c11 */ /* 0x000fe4000f8e18ff */
[----:B------:R-:W-:Y:S01]  /*7010*/  LEA R2, R61, UR44, 0x3 ;  /* 0x0000002c3d027c11 */ /* 0x000fe2000f8e18ff */
[----:B------:R3:W-:Y:S01]  /*7020*/  STSM.16.M88.4 [R59+0x1200], R8 ;  /* 0x001200083b007844 */ /* 0x0007e20000000200 */
[----:B------:R-:W-:Y:S02]  /*7030*/  @P6 IADD3 R0, PT, PT, R0, 0x60, RZ ;  /* 0x0000006000006810 */ /* 0x000fe40007ffe0ff */
[----:B------:R-:W-:Y:S01]  /*7040*/  @P6 SHF.L.U32 R3, R55, 0x1f, RZ ;  /* 0x0000001f37036819 */ /* 0x000fe200000006ff */
[----:B------:R-:W-:Y:S01]  /*7050*/  @!PT LDS RZ, [RZ] ;  /* 0x00000000fffff984 */ /* 0x000fe20000000800 */
[----:B------:R-:W-:Y:S01]  /*7060*/  @!PT LDS RZ, [RZ] ;  /* 0x00000000fffff984 */ /* 0x000fe20000000800 */
[----:B------:R-:W-:Y:S01]  /*7070*/  @!PT LDS RZ, [RZ] ;  /* 0x00000000fffff984 */ /* 0x000fe20000000800 */
[----:B------:R-:W-:Y:S01]  /*7080*/  @!PT LDS RZ, [RZ] ;  /* 0x00000000fffff984 */ /* 0x000fe20000000800 */
[----:B------:R4:W-:Y:S06]  /*7090*/  MEMBAR.ALL.CTA ;  /* 0x0000000000007992 */ /* 0x0009ec0000008000 */
[----:B----4-:R-:W4:Y:S01]  /*70a0*/  FENCE.VIEW.ASYNC.S ;  /* 0x00000000000073c6 */ /* 0x010f220000000000 */
[----:B-1----:R-:W-:Y:S01]  /*70b0*/  @P6 PRMT R0, R65, 0x654, R0 ;  /* 0x0000065441006816 */ /* 0x002fe20000000000 */
[----:B----4-:R-:W-:Y:S06]  /*70c0*/  BAR.SYNC.DEFER_BLOCKING 0x1, 0x80 ;  /* 0x0042000000007b1d */ /* 0x010fec0000010000 */
[----:B------:R-:W-:Y:S05]  /*70d0*/  @P0 BRA `(.L_x_115) ;  /* 0x0000000000280947 */ /* 0x000fea0003800000 */
[----:B------:R-:W1:Y:S01]  /*70e0*/  LDCU.64 UR6, c[0x0][0x348] ;  /* 0x00006900ff0677ac */ /* 0x000e620008000a00 */
[----:B------:R-:W-:Y:S02]  /*70f0*/  UIADD3 UR9, UPT, UPT, UR49, 0x20, URZ ;  /* 0x0000002031097890 */ /* 0x000fe4000fffe0ff */
[----:B------:R-:W-:Y:S01]  /*7100*/  UIADD3 UR8, UPT, UPT, UR44, 0x1200, URZ ;  /* 0x000012002c087890 */ /* 0x000fe2000fffe0ff */
[----:B------:R-:W-:Y:S01]  /*7110*/  UMOV UR10, UR50 ;  /* 0x00000032000a7c82 */ /* 0x000fe20008000000 */
[----:B------:R-:W-:Y:S01]  /*7120*/  UMOV UR11, UR36 ;  /* 0x00000024000b7c82 */ /* 0x000fe20008000000 */
[----:B-1----:R-:W-:Y:S04]  /*7130*/  UIADD3 UR4, UP0, UPT, UR6, 0x680, URZ ;  /* 0x0000068006047890 */ /* 0x002fe8000ff1e0ff */
[----:B------:R-:W-:Y:S09]  /*7140*/  UIADD3.X UR5, UPT, UPT, URZ, UR7, URZ, UP0, !UPT ;  /* 0x00000007ff057290 */ /* 0x000ff200087fe4ff */
[----:B------:R1:W-:Y:S01]  /*7150*/  UTMASTG.3D [UR8], [UR4] ;  /* 0x00000008040073b5 */ /* 0x0003e20008010000 */
[----:B------:R0:W-:Y:S01]  /*7160*/  UTMACMDFLUSH ;  /* 0x00000000000079b7 */ /* 0x0001e20000000000 */
[----:B-1----:R-:W-:Y:S04]  /*7170*/  DEPBAR.LE SB0, 0x1 ;  /* 0x000080400000791a */ /* 0x002fe80000000000 */
.L_x_115:
[----:B------:R-:W-:Y:S05]  /*7180*/  BSYNC.RECONVERGENT B0 ;  /* 0x0000000000007941 */ /* 0x000fea0003800200 */
.L_x_114:
[----:B------:R-:W-:Y:S01]  /*7190*/  BAR.SYNC.DEFER_BLOCKING 0x1, 0x80 ;  /* 0x0042000000007b1d */ /* 0x000fe20000010000 */
[----:B------:R-:W-:Y:S04]  /*71a0*/  UIADD3 UR4, UPT, UPT, UR46, 0x1, URZ ;  /* 0x000000012e047890 */ /* 0x000fe8000fffe0ff */
[----:B------:R-:W-:Y:S04]  /*71b0*/  UISETP.NE.AND UP0, UPT, UR4, 0x4, UPT ;  /* 0x000000040400788c */ /* 0x000fe8000bf05270 */
[----:B------:R-:W-:Y:S01]  /*71c0*/  USEL UR45, UR4, URZ, UP0 ;  /* 0x000000ff042d7287 */ /* 0x000fe20008000000 */
[----:B------:R1:W-:Y:S01]  /*71d0*/  @P6 SYNCS.ARRIVE.TRANS64.RED.A1T0 RZ, [R0+URZ], RZ ;  /* 0x000000ff00ff69a7 */ /* 0x0003e200081004ff */
[----:B------:R-:W-:Y:S01]  /*71e0*/  BSSY B1, `(.L_x_116) ;  /* 0x0000014000017945 */ /* 0x000fe20003800000 */
[----:B------:R-:W4:Y:S02]  /*71f0*/  @P6 SYNCS.PHASECHK.TRANS64.TRYWAIT P0, [R2+URZ+0x40], R3 ;  /* 0x00004003020065a7 */ /* 0x000f2400080011ff */
[----:B----4-:R-:W-:Y:S01]  /*7200*/  @P6 SEL R63, RZ, 0x1, !P0 ;  /* 0x00000001ff3f6807 */ /* 0x010fe20004000000 */
[----:B-1----:R-:W-:Y:S06]  /*7210*/  @!P6 BRA `(.L_x_117) ;  /* 0x000000000040e947 */ /* 0x002fec0003800000 */
[----:B------:R-:W-:Y:S01]  /*7220*/  ISETP.NE.AND P1, PT, R64, RZ, PT ;  /* 0x000000ff4000720c */ /* 0x000fe20003f25270 */
[----:B------:R-:W-:Y:S01]  /*7230*/  BSSY B0, `(.L_x_118) ;  /* 0x0000009000007945 */ /* 0x000fe20003800000 */
[----:B------:R-:W-:Y:S11]  /*7240*/  ISETP.NE.AND P0, PT, R63, RZ, PT ;  /* 0x000000ff3f00720c */ /* 0x000ff60003f05270 */
[----:B------:R-:W-:Y:S05]  /*7250*/  @P1 IMAD R3, R61, 0x1000, R62 ;  /* 0x000010003d031824 */ /* 0x000fea00078e023e */
[----:B------:R-:W-:Y:S05]  /*7260*/  @P1 IADD3 R0, PT, PT, R3, UR44, RZ ;  /* 0x0000002c03001c10 */ /* 0x000fea000fffe0ff */
[----:B------:R-:W-:Y:S01]  /*7270*/  @P1 IMAD.IADD R0, R56, 0x1, R0 ;  /* 0x0000000138001824 */ /* 0x000fe200078e0200 */
[----:B------:R-:W-:Y:S06]  /*7280*/  @P0 BRA `(.L_x_119) ;  /* 0x00000000000c0947 */ /* 0x000fec0003800000 */
[----:B------:R-:W-:Y:S04]  /*7290*/  SHF.L.U32 R4, R55, 0x1f, RZ ;  /* 0x0000001f37047819 */ /* 0x000fe800000006ff */
[----:B------:R-:W1:Y:S02]  /*72a0*/  SYNCS.PHASECHK.TRANS64.TRYWAIT P0, [R2+URZ+0x40], R4 ;  /* 0x00004004020075a7 */ /* 0x000e6400080011ff */
[----:B-1----:R-:W-:Y:S05]  /*72b0*/  @!P0 BRA `(.L_x_120) ;  /* 0x0000001c00988947 */ /* 0x002fea0003800000 */
.L_x_119:
[----:B------:R-:W-:Y:S05]  /*72c0*/  BSYNC B0 ;  /* 0x0000000000007941 */ /* 0x000fea0003800000 */
.L_x_118:
[----:B------:R-:W-:Y:S02]  /*72d0*/  ISETP.NE.AND P0, PT, R64, RZ, PT ;  /* 0x000000ff4000720c */ /* 0x000fe40003f05270 */
[----:B------:R-:W-:Y:S11]  /*72e0*/  IADD3 R61, PT, PT, R61, 0x1, RZ ;  /* 0x000000013d3d7810 */ /* 0x000ff60007ffe0ff */
[----:B------:R-:W-:Y:S05]  /*72f0*/  @P0 WARPSYNC.ALL ;  /* 0x0000000000000948 */ /* 0x000fea0003800000 */
[----:B------:R4:W1:Y:S04]  /*7300*/  @P0 LDSM.16.M88.4 R28, [R3+UR44+0x200] ;  /* 0x0002002c031c083b */ /* 0x0008680008000200 */
[----:B------:R4:W1:Y:S02]  /*7310*/  @P0 LDSM.16.M88.4 R36, [R0+0x200] ;  /* 0x000200000024083b */ /* 0x0008640000000200 */
.L_x_117:
[----:B------:R-:W-:Y:S05]  /*7320*/  BSYNC B1 ;  /* 0x0000000000017941 */ /* 0x000fea0003800000 */
.L_x_116:
[----:B----4-:R-:W-:Y:S05]  /*7330*/  VIADD R0, R25, 0x40 ;  /* 0x0000004019007836 */ /* 0x010fea0000000000 */
[----:B------:R-:W-:Y:S04]  /*7340*/  SHF.R.U32.HI R0, RZ, 0x15, R0 ;  /* 0x00000015ff007819 */ /* 0x000fe80000011600 */
[----:B------:R-:W-:Y:S11]  /*7350*/  LOP3.LUT P0, RZ, R0, 0x3, R46, 0x48, !PT ;  /* 0x0000000300ff7812 */ /* 0x000ff6000780482e */
[----:B------:R-:W-:Y:S02]  /*7360*/  @!UPT UIADD3 URZ, UPT, UPT, URZ, URZ, URZ ;  /* 0x000000fffffff290 */ /* 0x000fe4000fffe0ff */
[----:B------:R-:W-:Y:S05]  /*7370*/  @!P0 BRA `(.L_x_121) ;  /* 0x0000000000408947 */ /* 0x000fea0003800000 */
[----:B------:R-:W4:Y:S01]  /*7380*/  LDCU.64 UR8, c[0x4][0x70] ;  /* 0x01000e00ff0877ac */ /* 0x000f220008000a00 */
[----:B------:R-:W-:Y:S01]  /*7390*/  MOV R3, 0x0 ;  /* 0x0000000000037802 */ /* 0x000fe20000000f00 */
[----:B------:R-:W-:Y:S02]  /*73a0*/  HFMA2 R12, -RZ, RZ, 0, 5.9604644775390625e-08 ;  /* 0x00000001ff0c7431 */ /* 0x000fe400000001ff */
[----:B---3--:R-:W-:Y:S02]  /*73b0*/  IMAD.MOV.U32 R8, RZ, RZ, 0x192 ;  /* 0x00000192ff087424 */ /* 0x008fe400078e00ff */
[----:B------:R-:W-:Y:S01]  /*73c0*/  IMAD.MOV.U32 R13, RZ, RZ, RZ ;  /* 0x000000ffff0d7224 */ /* 0x000fe200078e00ff */
[----:B------:R-:W3:Y:S01]  /*73d0*/  LDCU.64 UR6, c[0x4][0x78] ;  /* 0x01000f00ff0677ac */ /* 0x000ee20008000a00 */
[----:B-1----:R-:W1:Y:S01]  /*73e0*/  LDC.64 R2, c[0x4][R3] ;  /* 0x0100000003027b82 */ /* 0x002e620000000a00 */
[----:B------:R-:W5:Y:S01]  /*73f0*/  LDCU.64 UR4, c[0x4][0x10] ;  /* 0x01000200ff0477ac */ /* 0x000f620008000a00 */
[----:B----4-:R-:W-:Y:S01]  /*7400*/  MOV R5, UR9 ;  /* 0x0000000900057c02 */ /* 0x010fe20008000f00 */
[----:B------:R-:W-:Y:S01]  /*7410*/  IMAD.U32 R4, RZ, RZ, UR8 ;  /* 0x00000008ff047e24 */ /* 0x000fe2000f8e00ff */
[----:B---3--:R-:W-:Y:S01]  /*7420*/  MOV R7, UR7 ;  /* 0x0000000700077c02 */ /* 0x008fe20008000f00 */
[----:B------:R-:W-:Y:S01]  /*7430*/  IMAD.U32 R6, RZ, RZ, UR6 ;  /* 0x00000006ff067e24 */ /* 0x000fe2000f8e00ff */
[----:B-----5:R-:W-:Y:S01]  /*7440*/  MOV R11, UR5 ;  /* 0x00000005000b7c02 */ /* 0x020fe20008000f00 */
[----:B------:R-:W-:Y:S02]  /*7450*/  IMAD.U32 R10, RZ, RZ, UR4 ;  /* 0x00000004ff0a7e24 */ /* 0x000fe4000f8e00ff */
[----:B------:R-:W-:Y:S07]  /*7460*/  LEPC R20, `(.L_x_121) ;  /* 0x000000001014794e */ /* 0x000fee0000000000 */
[----:B-12---:R-:W-:Y:S05]  /*7470*/  CALL.ABS.NOINC R2 ;  /* 0x0000000002007343 */ /* 0x006fea0003c00000 */
.L_x_121:
[----:B------:R-:W-:Y:S01]  /*7480*/  ISETP.NE.AND P6, PT, R58, RZ, PT ;  /* 0x000000ff3a00720c */ /* 0x000fe20003fc5270 */
[----:B------:R-:W-:Y:S05]  /*7490*/  WARPSYNC.ALL ;  /* 0x0000000000007948 */ /* 0x000fea0003800000 */
[----:B------:R-:W-:Y:S01]  /*74a0*/  R2UR UR4, R25 ;  /* 0x00000000190472ca */ /* 0x000fe200000e0000 */
[--C-:B-1----:R-:W-:Y:S01]  /*74b0*/  HADD2.F32 R3, -RZ, R28.reuse.H0_H0 ;  /* 0x2000001cff037230 */ /* 0x102fe20000004100 */
[----:B------:R-:W-:Y:S01]  /*74c0*/  ISETP.NE.AND P0, PT, R57, RZ, PT ;  /* 0x000000ff3900720c */ /* 0x000fe20003f05270 */
[--C-:B------:R-:W-:Y:S01]  /*74d0*/  HADD2.F32 R20, -RZ, R29.reuse.H0_H0 ;  /* 0x2000001dff147230 */ /* 0x100fe20000004100 */
[----:B------:R-:W-:Y:S01]  /*74e0*/  BSSY.RECONVERGENT B0, `(.L_x_122) ;  /* 0x0000052000007945 */ /* 0x000fe20003800200 */
[----:B------:R-:W-:Y:S08]  /*74f0*/  HADD2.F32 R21, -RZ, R29.H1_H1 ;  /* 0x3000001dff157230 */ /* 0x000ff00000004100 */
[----:B---3--:R-:W1:Y:S02]  /*7500*/  LDTM.16dp256bit.x4 R4, tmem[UR4+0x40] ;  /* 0x00004004000479ee */ /* 0x008e640008120000 */
[C---:B-1----:R-:W-:Y:S01]  /*7510*/  FMUL R0, R24.reuse, R4 ;  /* 0x0000000418007220 */ /* 0x042fe20000400000 */
[----:B------:R-:W-:Y:S02]  /*7520*/  HADD2.F32 R4, -RZ, R28.H1_H1 ;  /* 0x3000001cff047230 */ /* 0x000fe40000004100 */
[C---:B------:R-:W-:Y:S01]  /*7530*/  FMUL R2, R24.reuse, R5 ;  /* 0x0000000518027220 */ /* 0x040fe20000400000 */
[C---:B------:R-:W-:Y:S01]  /*7540*/  FMUL R7, R24.reuse, R7 ;  /* 0x0000000718077220 */ /* 0x040fe20000400000 */
[C---:B------:R-:W-:Y:S01]  /*7550*/  FFMA R0, R27.reuse, R3, R0 ;  /* 0x000000031b007223 */ /* 0x040fe20000000000 */
[C---:B------:R-:W-:Y:S01]  /*7560*/  FMUL R3, R24.reuse, R6 ;  /* 0x0000000618037220 */ /* 0x040fe20000400000 */
[C---:B------:R-:W-:Y:S01]  /*7570*/  FFMA R2, R27.reuse, R4, R2 ;  /* 0x000000041b027223 */ /* 0x040fe20000000002 */
[C---:B------:R-:W-:Y:S01]  /*7580*/  FMUL R4, R24.reuse, R8 ;  /* 0x0000000818047220 */ /* 0x040fe20000400000 */
[C---:B------:R-:W-:Y:S01]  /*7590*/  FMUL R8, R24.reuse, R12 ;  /* 0x0000000c18087220 */ /* 0x040fe20000400000 */
[----:B------:R-:W-:Y:S01]  /*75a0*/  FMUL R12, R24, R16 ;  /* 0x00000010180c7220 */ /* 0x000fe20000400000 */
[C---:B------:R-:W-:Y:S01]  /*75b0*/  FFMA R3, R27.reuse, R20, R3 ;  /* 0x000000141b037223 */ /* 0x040fe20000000003 */
[----:B------:R-:W-:Y:S01]  /*75c0*/  F2FP.F16.F32.PACK_AB R32, R2, R0 ;  /* 0x000000000220723e */ /* 0x000fe200000000ff */
[--C-:B------:R-:W-:Y:S02]  /*75d0*/  HADD2.F32 R16, -RZ, R30.reuse.H0_H0 ;  /* 0x2000001eff107230 */ /* 0x100fe40000004100 */
[C---:B------:R-:W-:Y:S01]  /*75e0*/  FMUL R5, R24.reuse, R9 ;  /* 0x0000000918057220 */ /* 0x040fe20000400000 */
[----:B------:R-:W-:Y:S02]  /*75f0*/  HADD2.F32 R0, -RZ, R30.H1_H1 ;  /* 0x3000001eff007230 */ /* 0x000fe40000004100 */
[C---:B------:R-:W-:Y:S01]  /*7600*/  FFMA R7, R27.reuse, R21, R7 ;  /* 0x000000151b077223 */ /* 0x040fe20000000007 */
[--C-:B------:R-:W-:Y:S02]  /*7610*/  HADD2.F32 R2, -RZ, R31.reuse.H0_H0 ;  /* 0x2000001fff027230 */ /* 0x100fe40000004100 */
[C---:B------:R-:W-:Y:S01]  /*7620*/  FMUL R6, R24.reuse, R10 ;  /* 0x0000000a18067220 */ /* 0x040fe20000400000 */
[C---:B------:R-:W-:Y:S01]  /*7630*/  FFMA R4, R27.reuse, R16, R4 ;  /* 0x000000101b047223 */ /* 0x040fe20000000004 */
[----:B------:R-:W-:Y:S01]  /*7640*/  FFMA R5, R27, R0, R5 ;  /* 0x000000001b057223 */ /* 0x000fe20000000005 */
[----:B------:R-:W-:Y:S01]  /*7650*/  F2FP.F16.F32.PACK_AB R33, R7, R3 ;  /* 0x000000030721723e */ /* 0x000fe200000000ff */
[----:B------:R-:W-:Y:S02]  /*7660*/  HADD2.F32 R16, -RZ, R31.H1_H1 ;  /* 0x3000001fff107230 */ /* 0x000fe40000004100 */
        /* <DEDUP_REMOVED lines=9> */
[C---:B------:R-:W-:Y:S01]  /*7700*/  FFMA R8, R27.reuse, R0, R8 ;  /* 0x000000001b087223 */ /* 0x040fe20000000008 */
[C---:B------:R-:W-:Y:S01]  /*7710*/  FFMA R9, R27.reuse, R2, R9 ;  /* 0x000000021b097223 */ /* 0x040fe20000000009 */
[----:B------:R-:W-:Y:S02]  /*7720*/  HADD2.F32 R0, -RZ, R37.H1_H1 ;  /* 0x30000025ff007230 */ /* 0x000fe40000004100 */
[----:B------:R-:W-:Y:S01]  /*7730*/  FFMA R10, R27, R3, R10 ;  /* 0x000000031b0a7223 */ /* 0x000fe2000000000a */
[----:B------:R-:W-:Y:S01]  /*7740*/  F2FP.F16.F32.PACK_AB R35, R11, R6 ;  /* 0x000000060b23723e */ /* 0x000fe200000000ff */
[C---:B------:R-:W-:Y:S01]  /*7750*/  FMUL R15, R24.reuse, R15 ;  /* 0x0000000f180f7220 */ /* 0x040fe20000400000 */
[--C-:B------:R-:W-:Y:S02]  /*7760*/  HADD2.F32 R2, -RZ, R38.reuse.H0_H0 ;  /* 0x20000026ff027230 */ /* 0x100fe40000004100 */
[C---:B------:R-:W-:Y:S01]  /*7770*/  FMUL R13, R24.reuse, R17 ;  /* 0x00000011180d7220 */ /* 0x040fe20000400000 */
[----:B------:R-:W-:Y:S01]  /*7780*/  HADD2.F32 R3, -RZ, R38.H1_H1 ;  /* 0x30000026ff037230 */ /* 0x000fe20000004100 */
[----:B------:R1:W-:Y:S01]  /*7790*/  STSM.16.M88.4 [R60+0x2200], R32 ;  /* 0x002200203c007844 */ /* 0x0003e20000000200 */
[----:B------:R-:W-:Y:S01]  /*77a0*/  F2FP.F16.F32.PACK_AB R8, R9, R8 ;  /* 0x000000080908723e */ /* 0x000fe200000000ff */
[--C-:B------:R-:W-:Y:S02]  /*77b0*/  HADD2.F32 R4, -RZ, R39.reuse.H0_H0 ;  /* 0x20000027ff047230 */ /* 0x100fe40000004100 */
[C---:B------:R-:W-:Y:S01]  /*77c0*/  FMUL R14, R24.reuse, R18 ;  /* 0x00000012180e7220 */ /* 0x040fe20000400000 */
[----:B------:R-:W-:Y:S02]  /*77d0*/  HADD2.F32 R5, -RZ, R39.H1_H1 ;  /* 0x30000027ff057230 */ /* 0x000fe40000004100 */
[C---:B------:R-:W-:Y:S01]  /*77e0*/  FFMA R15, R27.reuse, R0, R15 ;  /* 0x000000001b0f7223 */ /* 0x040fe2000000000f */
[----:B------:R-:W-:Y:S01]  /*77f0*/  MOV R0, UR45 ;  /* 0x0000002d00007c02 */ /* 0x000fe20008000f00 */
        /* <DEDUP_REMOVED lines=18> */
[----:B---3--:R-:W3:Y:S01]  /*7920*/  FENCE.VIEW.ASYNC.S ;  /* 0x00000000000073c6 */ /* 0x008ee20000000000 */
[----:B------:R-:W-:Y:S01]  /*7930*/  @P6 PRMT R0, R65, 0x654, R0 ;  /* 0x0000065441006816 */ /* 0x000fe20000000000 */
[----:B---3--:R-:W-:Y:S06]  /*7940*/  BAR.SYNC.DEFER_BLOCKING 0x1, 0x80 ;  /* 0x0042000000007b1d */ /* 0x008fec0000010000 */
[----:B------:R-:W-:Y:S05]  /*7950*/  @P0 BRA `(.L_x_123) ;  /* 0x0000000000280947 */ /* 0x000fea0003800000 */
[----:B------:R-:W3:Y:S01]  /*7960*/  LDCU.64 UR6, c[0x0][0x348] ;  /* 0x00006900ff0677ac */ /* 0x000ee20008000a00 */
[----:B------:R-:W-:Y:S02]  /*7970*/  UIADD3 UR9, UPT, UPT, UR49, 0x40, URZ ;  /* 0x0000004031097890 */ /* 0x000fe4000fffe0ff */
[----:B------:R-:W-:Y:S01]  /*7980*/  UIADD3 UR8, UPT, UPT, UR44, 0x2200, URZ ;  /* 0x000022002c087890 */ /* 0x000fe2000fffe0ff */
[----:B------:R-:W-:Y:S01]  /*7990*/  UMOV UR10, UR50 ;  /* 0x00000032000a7c82 */ /* 0x000fe20008000000 */
[----:B------:R-:W-:Y:S01]  /*79a0*/  UMOV UR11, UR36 ;  /* 0x00000024000b7c82 */ /* 0x000fe20008000000 */
[----:B---3--:R-:W-:Y:S04]  /*79b0*/  UIADD3 UR4, UP0, UPT, UR6, 0x680, URZ ;  /* 0x0000068006047890 */ /* 0x008fe8000ff1e0ff */
[----:B------:R-:W-:Y:S09]  /*79c0*/  UIADD3.X UR5, UPT, UPT, URZ, UR7, URZ, UP0, !UPT ;  /* 0x00000007ff057290 */ /* 0x000ff200087fe4ff */
[----:B------:R3:W-:Y:S01]  /*79d0*/  UTMASTG.3D [UR8], [UR4] ;  /* 0x00000008040073b5 */ /* 0x0007e20008010000 */
[----:B------:R0:W-:Y:S01]  /*79e0*/  UTMACMDFLUSH ;  /* 0x00000000000079b7 */ /* 0x0001e20000000000 */
[----:B---3--:R-:W-:Y:S04]  /*79f0*/  DEPBAR.LE SB0, 0x1 ;  /* 0x000080400000791a */ /* 0x008fe80000000000 */
.L_x_123:
[----:B------:R-:W-:Y:S05]  /*7a00*/  BSYNC.RECONVERGENT B0 ;  /* 0x0000000000007941 */ /* 0x000fea0003800200 */
.L_x_122:
        /* <DEDUP_REMOVED lines=8> */
[----:B---3--:R-:W-:Y:S06]  /*7a90*/  @!P6 BRA `(.L_x_125) ;  /* 0x000000000040e947 */ /* 0x008fec0003800000 */
        /* <DEDUP_REMOVED lines=8> */
[----:B------:R-:W3:Y:S02]  /*7b20*/  SYNCS.PHASECHK.TRANS64.TRYWAIT P0, [R3+URZ+0x40], R0 ;  /* 0x00004000030075a7 */ /* 0x000ee400080011ff */
[----:B---3--:R-:W-:Y:S05]  /*7b30*/  @!P0 BRA `(.L_x_128) ;  /* 0x00000014008c8947 */ /* 0x008fea0003800000 */
.L_x_127:
[----:B------:R-:W-:Y:S05]  /*7b40*/  BSYNC B0 ;  /* 0x0000000000007941 */ /* 0x000fea0003800000 */
.L_x_126:
[----:B------:R-:W-:Y:S11]  /*7b50*/  ISETP.NE.AND P0, PT, R64, RZ, PT ;  /* 0x000000ff4000720c */ /* 0x000ff60003f05270 */
[----:B------:R-:W-:Y:S02]  /*7b60*/  @!UPT UIADD3 URZ, UPT, UPT, URZ, URZ, URZ ;  /* 0x000000fffffff290 */ /* 0x000fe4000fffe0ff */
[----:B------:R-:W-:Y:S05]  /*7b70*/  @P0 WARPSYNC.ALL ;  /* 0x0000000000000948 */ /* 0x000fea0003800000 */
[----:B------:R4:W1:Y:S04]  /*7b80*/  @P0 LDSM.16.M88.4 R28, [R61+UR44+0x200] ;  /* 0x0002002c3d1c083b */ /* 0x0008680008000200 */
[----:B------:R4:W1:Y:S02]  /*7b90*/  @P0 LDSM.16.M88.4 R36, [R2+0x200] ;  /* 0x000200000224083b */ /* 0x0008640000000200 */
.L_x_125:
[----:B------:R-:W-:Y:S05]  /*7ba0*/  BSYNC B1 ;  /* 0x0000000000017941 */ /* 0x000fea0003800000 */
.L_x_124:
[----:B---3--:R-:W-:Y:S05]  /*7bb0*/  VIADD R0, R25, 0x60 ;  /* 0x0000006019007836 */ /* 0x008fea0000000000 */
[----:B------:R-:W-:Y:S04]  /*7bc0*/  SHF.R.U32.HI R0, RZ, 0x15, R0 ;  /* 0x00000015ff007819 */ /* 0x000fe80000011600 */
[----:B------:R-:W-:Y:S11]  /*7bd0*/  LOP3.LUT P0, RZ, R0, 0x3, R46, 0x48, !PT ;  /* 0x0000000300ff7812 */ /* 0x000ff6000780482e */
[----:B------:R-:W-:Y:S02]  /*7be0*/  @!UPT UIADD3 URZ, UPT, UPT, URZ, URZ, URZ ;  /* 0x000000fffffff290 */ /* 0x000fe4000fffe0ff */
[----:B------:R-:W-:Y:S05]  /*7bf0*/  @!P0 BRA `(.L_x_129) ;  /* 0x0000000000408947 */ /* 0x000fea0003800000 */
[----:B------:R-:W3:Y:S01]  /*7c00*/  LDCU.64 UR8, c[0x4][0x70] ;  /* 0x01000e00ff0877ac */ /* 0x000ee20008000a00 */
[----:B------:R-:W-:Y:S01]  /*7c10*/  MOV R3, 0x0 ;  /* 0x0000000000037802 */ /* 0x000fe20000000f00 */
[----:B------:R-:W-:Y:S02]  /*7c20*/  HFMA2 R12, -RZ, RZ, 0, 5.9604644775390625e-08 ;  /* 0x00000001ff0c7431 */ /* 0x000fe400000001ff */
[----:B-1----:R-:W-:Y:S02]  /*7c30*/  IMAD.MOV.U32 R8, RZ, RZ, 0x192 ;  /* 0x00000192ff087424 */ /* 0x002fe400078e00ff */
[----:B------:R-:W-:Y:S01]  /*7c40*/  IMAD.MOV.U32 R13, RZ, RZ, RZ ;  /* 0x000000ffff0d7224 */ /* 0x000fe200078e00ff */
[----:B------:R-:W1:Y:S01]  /*7c50*/  LDCU.64 UR6, c[0x4][0x78] ;  /* 0x01000f00ff0677ac */ /* 0x000e620008000a00 */
[----:B----4-:R-:W4:Y:S01]  /*7c60*/  LDC.64 R2, c[0x4][R3] ;  /* 0x0100000003027b82 */ /* 0x010f220000000a00 */
        /* <DEDUP_REMOVED lines=9> */
.L_x_129:
[----:B------:R-:W-:Y:S01]  /*7d00*/  ISETP.NE.AND P0, PT, R57, RZ, PT ;  /* 0x000000ff3900720c */ /* 0x000fe20003f05270 */
[----:B------:R-:W-:Y:S05]  /*7d10*/  WARPSYNC.ALL ;  /* 0x0000000000007948 */ /* 0x000fea0003800000 */
[----:B------:R-:W-:Y:S01]  /*7d20*/  R2UR UR4, R25 ;  /* 0x00000000190472ca */ /* 0x000fe200000e0000 */
[----:B------:R-:W3:Y:S01]  /*7d30*/  S2UR UR5, SR_CgaCtaId ;  /* 0x00000000000579c3 */ /* 0x000ee20000008800 */
[--C-:B-1----:R-:W-:Y:S01]  /*7d40*/  HADD2.F32 R0, -RZ, R28.reuse.H0_H0 ;  /* 0x2000001cff007230 */ /* 0x102fe20000004100 */
[----:B------:R-:W-:Y:S01]  /*7d50*/  BSSY.RECONVERGENT B0, `(.L_x_130) ;  /* 0x0000052000007945 */ /* 0x000fe20003800200 */
[----:B----4-:R-:W-:Y:S02]  /*7d60*/  HADD2.F32 R2, -RZ, R28.H1_H1 ;  /* 0x3000001cff027230 */ /* 0x010fe40000004100 */
[--C-:B------:R-:W-:Y:S02]  /*7d70*/  HADD2.F32 R3, -RZ, R29.reuse.H0_H0 ;  /* 0x2000001dff037230 */ /* 0x100fe40000004100 */
[----:B------:R-:W-:Y:S02]  /*7d80*/  HADD2.F32 R20, -RZ, R29.H1_H1 ;  /* 0x3000001dff147230 */ /* 0x000fe40000004100 */
[--C-:B------:R-:W-:Y:S02]  /*7d90*/  HADD2.F32 R21, -RZ, R30.reuse.H0_H0 ;  /* 0x2000001eff157230 */ /* 0x100fe40000004100 */
[----:B------:R-:W-:Y:S01]  /*7da0*/  HADD2.F32 R25, -RZ, R30.H1_H1 ;  /* 0x3000001eff197230 */ /* 0x000fe20000004100 */
[----:B------:R-:W1:Y:S01]  /*7db0*/  LDTM.16dp256bit.x4 R4, tmem[UR4+0x60] ;  /* 0x00006004000479ee */ /* 0x000e620008120000 */
[----:B------:R-:W-:Y:S01]  /*7dc0*/  R2UR UR4, R26 ;  /* 0x000000001a0472ca */ /* 0x000fe200000e0000 */
[----:B------:R-:W-:Y:S01]  /*7dd0*/  NOP ;  /* 0x0000000000007918 */ /* 0x000fe20000000000 */
[--C-:B------:R-:W-:Y:S02]  /*7de0*/  HADD2.F32 R26, -RZ, R31.reuse.H0_H0 ;  /* 0x2000001fff1a7230 */ /* 0x100fe40000004100 */
[----:B------:R-:W-:Y:S02]  /*7df0*/  HADD2.F32 R28, -RZ, R31.H1_H1 ;  /* 0x3000001fff1c7230 */ /* 0x000fe40000004100 */
[--C-:B------:R-:W-:Y:S02]  /*7e00*/  HADD2.F32 R29, -RZ, R36.reuse.H0_H0 ;  /* 0x20000024ff1d7230 */ /* 0x100fe40000004100 */
[----:B------:R-:W-:Y:S02]  /*7e10*/  HADD2.F32 R30, -RZ, R36.H1_H1 ;  /* 0x30000024ff1e7230 */ /* 0x000fe40000004100 */
[--C-:B------:R-:W-:Y:S02]  /*7e20*/  HADD2.F32 R31, -RZ, R37.reuse.H0_H0 ;  /* 0x20000025ff1f7230 */ /* 0x100fe40000004100 */
[----:B------:R-:W-:Y:S01]  /*7e30*/  HADD2.F32 R32, -RZ, R37.H1_H1 ;  /* 0x30000025ff207230 */ /* 0x000fe20000004100 */
[----:B------:R-:W-:Y:S01]  /*7e40*/  UIADD3 UR4, UPT, UPT, UR4, 0xd0, URZ ;  /* 0x000000d004047890 */ /* 0x000fe2000fffe0ff */
[--C-:B------:R-:W-:Y:S02]  /*7e50*/  HADD2.F32 R33, -RZ, R38.reuse.H0_H0 ;  /* 0x20000026ff217230 */ /* 0x100fe40000004100 */
[----:B------:R-:W-:Y:S02]  /*7e60*/  HADD2.F32 R34, -RZ, R38.H1_H1 ;  /* 0x30000026ff227230 */ /* 0x000fe40000004100 */
[--C-:B------:R-:W-:Y:S02]  /*7e70*/  HADD2.F32 R35, -RZ, R39.reuse.H0_H0 ;  /* 0x20000027ff237230 */ /* 0x100fe40000004100 */
[----:B------:R-:W-:Y:S02]  /*7e80*/  HADD2.F32 R36, -RZ, R39.H1_H1 ;  /* 0x30000027ff247230 */ /* 0x000fe40000004100 */
[C---:B-1----:R-:W-:Y:S01]  /*7e90*/  FMUL R4, R24.reuse, R4 ;  /* 0x0000000418047220 */ /* 0x042fe20000400000 */
[----:B---3--:R-:W-:Y:S01]  /*7ea0*/  UPRMT UR4, UR5, 0x654, UR4 ;  /* 0x0000065405047896 */ /* 0x008fe20008000004 */
[C---:B------:R-:W-:Y:S01]  /*7eb0*/  FMUL R5, R24.reuse, R5 ;  /* 0x0000000518057220 */ /* 0x040fe20000400000 */
[C---:B------:R-:W-:Y:S01]  /*7ec0*/  FMUL R6, R24.reuse, R6 ;  /* 0x0000000618067220 */ /* 0x040fe20000400000 */
[C---:B------:R-:W-:Y:S01]  /*7ed0*/  FFMA R4, R27.reuse, R0, R4 ;  /* 0x000000001b047223 */ /* 0x040fe20000000004 */
[C---:B------:R-:W-:Y:S01]  /*7ee0*/  FMUL R7, R24.reuse, R7 ;  /* 0x0000000718077220 */ /* 0x040fe20000400000 */
[C---:B------:R-:W-:Y:S01]  /*7ef0*/  FFMA R5, R27.reuse, R2, R5 ;  /* 0x000000021b057223 */ /* 0x040fe20000000005 */
[C---:B------:R-:W-:Y:S01]  /*7f00*/  FFMA R6, R27.reuse, R3, R6 ;  /* 0x000000031b067223 */ /* 0x040fe20000000006 */
[C---:B------:R-:W-:Y:S01]  /*7f10*/  FMUL R8, R24.reuse, R8 ;  /* 0x0000000818087220 */ /* 0x040fe20000400000 */
[----:B------:R-:W-:Y:S01]  /*7f20*/  FFMA R7, R27, R20, R7 ;  /* 0x000000141b077223 */ /* 0x000fe20000000007 */
[----:B------:R-:W-:Y:S01]  /*7f30*/  SYNCS.ARRIVE.TRANS64.RED.A1T0 RZ, [UR4], RZ ;  /* 0x000000ffffff79a7 */ /* 0x000fe20008100404 */
[----:B------:R-:W-:Y:S01]  /*7f40*/  F2FP.F16.F32.PACK_AB R4, R5, R4 ;  /* 0x000000040504723e */ /* 0x000fe200000000ff */
[----:B------:R-:W-:Y:S01]  /*7f50*/  FFMA R8, R27, R21, R8 ;  /* 0x000000151b087223 */ /* 0x000fe20000000008 */
[C---:B------:R-:W-:Y:S01]  /*7f60*/  FMUL R9, R24.reuse, R9 ;  /* 0x0000000918097220 */ /* 0x040fe20000400000 */
[----:B------:R-:W-:Y:S01]  /*7f70*/  F2FP.F16.F32.PACK_AB R5, R7, R6 ;  /* 0x000000060705723e */ /* 0x000fe200000000ff */
[C---:B------:R-:W-:Y:S01]  /*7f80*/  FMUL R0, R24.reuse, R10 ;  /* 0x0000000a18007220 */ /* 0x040fe20000400000 */
[C---:B------:R-:W-:Y:S01]  /*7f90*/  FMUL R2, R24.reuse, R11 ;  /* 0x0000000b18027220 */ /* 0x040fe20000400000 */
[C---:B------:R-:W-:Y:S01]  /*7fa0*/  FMUL R3, R24.reuse, R12 ;  /* 0x0000000c18037220 */ /* 0x040fe20000400000 */
[C---:B------:R-:W-:Y:S01]  /*7fb0*/  FFMA R9, R27.reuse, R25, R9 ;  /* 0x000000191b097223 */ /* 0x040fe20000000009 */
[C---:B------:R-:W-:Y:S01]  /*7fc0*/  FMUL R10, R24.reuse, R13 ;  /* 0x0000000d180a7220 */ /* 0x040fe20000400000 */
[C---:B------:R-:W-:Y:S01]  /*7fd0*/  FFMA R0, R27.reuse, R26, R0 ;  /* 0x0000001a1b007223 */ /* 0x040fe20000000000 */
[C---:B------:R-:W-:Y:S01]  /*7fe0*/  FMUL R11, R24.reuse, R14 ;  /* 0x0000000e180b7220 */ /* 0x040fe20000400000 */
[C---:B------:R-:W-:Y:S01]  /*7ff0*/  FFMA R2, R27.reuse, R28, R2 ;  /* 0x0000001c1b027223 */ /* 0x040fe20000000002 */
[C---:B------:R-:W-:Y:S01]  /*8000*/  FMUL R15, R24.reuse, R15 ;  /* 0x0000000f180f7220 */ /* 0x040fe20000400000 */
[C---:B------:R-:W-:Y:S01]  /*8010*/  FMUL R12, R24.reuse, R16 ;  /* 0x00000010180c7220 */ /* 0x040fe20000400000 */
[C---:B------:R-:W-:Y:S01]  /*8020*/  FFMA R3, R27.reuse, R29, R3 ;  /* 0x0000001d1b037223 */ /* 0x040fe20000000003 */
[C---:B------:R-:W-:Y:S01]  /*8030*/  FMUL R13, R24.reuse, R17 ;  /* 0x00000011180d7220 */ /* 0x040fe20000400000 */
[C---:B------:R-:W-:Y:S01]  /*8040*/  FFMA R10, R27.reuse, R30, R10 ;  /* 0x0000001e1b0a7223 */ /* 0x040fe2000000000a */
[C---:B------:R-:W-:Y:S01]  /*8050*/  FMUL R14, R24.reuse, R18 ;  /* 0x00000012180e7220 */ /* 0x040fe20000400000 */
[C---:B------:R-:W-:Y:S01]  /*8060*/  FFMA R11, R27.reuse, R31, R11 ;  /* 0x0000001f1b0b7223 */ /* 0x040fe2000000000b */
        /* <DEDUP_REMOVED lines=32> */
.L_x_131:
[----:B------:R-:W-:Y:S05]  /*8270*/  BSYNC.RECONVERGENT B0 ;  /* 0x0000000000007941 */ /* 0x000fea0003800200 */
.L_x_130:
[----:B------:R-:W-:Y:S01]  /*8280*/  BAR.SYNC.DEFER_BLOCKING 0x1, 0x80 ;  /* 0x0042000000007b1d */ /* 0x000fe20000010000 */
[----:B------:R-:W-:Y:S01]  /*8290*/  UISETP.NE.AND UP0, UPT, UR47, -0x4, UPT ;  /* 0xfffffffc2f00788c */ /* 0x000fe2000bf05270 */
[----:B------:R-:W-:Y:S08]  /*82a0*/  IADD3 R22, PT, PT, R22, 0x1, RZ ;  /* 0x0000000116167810 */ /* 0x000ff00007ffe0ff */
[----:B------:R-:W-:Y:S05]  /*82b0*/  BRA.U !UP0, `(.L_x_132) ;  /* 0x0000000108247547 */ /* 0x000fea000b800000 */
[----:B------:R-:W-:Y:S01]  /*82c0*/  ISETP.NE.AND P0, PT, R58, RZ, PT ;  /* 0x000000ff3a00720c */ /* 0x000fe20003f05270 */
[----:B------:R-:W-:Y:S01]  /*82d0*/  IMAD.U32 R0, RZ, RZ, UR46 ;  /* 0x0000002eff007e24 */ /* 0x000fe2000f8e00ff */
[----:B------:R-:W-:Y:S04]  /*82e0*/  UIADD3 UR4, UPT, UPT, UR46, 0x1, URZ ;  /* 0x000000012e047890 */ /* 0x000fe8000fffe0ff */
[----:B------:R-:W-:Y:S04]  /*82f0*/  UISETP.NE.AND UP0, UPT, UR4, 0x4, UPT ;  /* 0x000000040400788c */ /* 0x000fe8000bf05270 */
[----:B------:R-:W-:Y:S03]  /*8300*/  USEL UR46, UR4, URZ, UP0 ;  /* 0x000000ff042e7287 */ /* 0x000fe60008000000 */
[----:B------:R-:W-:Y:S05]  /*8310*/  @P0 LEA R0, R0, UR44, 0x3 ;  /* 0x0000002c00000c11 */ /* 0x000fea000f8e18ff */
[----:B------:R-:W-:Y:S05]  /*8320*/  @P0 VIADD R0, R0, 0x60 ;  /* 0x0000006000000836 */ /* 0x000fea0000000000 */
[----:B------:R-:W-:Y:S04]  /*8330*/  @P0 PRMT R0, R65, 0x654, R0 ;  /* 0x0000065441000816 */ /* 0x000fe80000000000 */
[----:B------:R3:W-:Y:S03]  /*8340*/  @P0 SYNCS.ARRIVE.TRANS64.RED.A1T0 RZ, [R0+URZ], RZ ;  /* 0x000000ff00ff09a7 */ /* 0x0007e600081004ff */
.L_x_132:
[----:B------:R-:W-:Y:S01]  /*8350*/  R2UR UR5, R47 ;  /* 0x000000002f0572ca */ /* 0x000fe200000e0000 */
[----:B------:R-:W-:Y:S01]  /*8360*/  UISETP.NE.AND UP0, UPT, UR61, URZ, UPT ;  /* 0x000000ff3d00728c */ /* 0x000fe2000bf05270 */
[----:B------:R-:W-:Y:S01]  /*8370*/  R2UR UR4, R48 ;  /* 0x00000000300472ca */ /* 0x000fe200000e0000 */
[----:B------:R-:W-:Y:S01]  /*8380*/  UIADD3 UR47, UPT, UPT, UR47, 0x4, URZ ;  /* 0x000000042f2f7890 */ /* 0x000fe2000fffe0ff */
[----:B------:R-:W-:Y:S01]  /*8390*/  ISETP.NE.AND P0, PT, R52, 0x2, PT ;  /* 0x000000023400780c */ /* 0x000fe20003f05270 */
[----:B------:R-:W-:Y:S01]  /*83a0*/  UMOV UR36, UR60 ;  /* 0x0000003c00247c82 */ /* 0x000fe20008000000 */
[----:B------:R-:W-:Y:S02]  /*83b0*/  ISETP.NE.AND P1, PT, R22, 0x4, PT ;  /* 0x000000041600780c */ /* 0x000fe40003f25270 */
[----:B------:R-:W-:Y:S02]  /*83c0*/  SEL R2, RZ, 0x1, P0 ;  /* 0x00000001ff027807 */ /* 0x000fe40000000000 */
[----:B---3--:R-:W-:Y:S02]  /*83d0*/  SEL R0, RZ, 0x1, P1 ;  /* 0x00000001ff007807 */ /* 0x008fe40000800000 */
[----:B------:R-:W-:Y:S01]  /*83e0*/  LOP3.LUT R53, R53, R2, RZ, 0x3c, !PT ;  /* 0x0000000235357212 */ /* 0x000fe200078e3cff */
[----:B------:R-:W-:Y:S01]  /*83f0*/  UIADD3 UR31, UPT, UPT, UR37, UR5, URZ ;  /* 0x00000005251f7290 */ /* 0x000fe2000fffe0ff */
[----:B------:R-:W-:Y:S01]  /*8400*/  LOP3.LUT R54, R54, R0, RZ, 0x3c, !PT ;  /* 0x0000000036367212 */ /* 0x000fe200078e3cff */
[----:B------:R-:W-:Y:S01]  /*8410*/  UIADD3 UR30, UPT, UPT, UR38, UR4, URZ ;  /* 0x00000004261e7290 */ /* 0x000fe2000fffe0ff */
[----:B------:R-:W-:Y:S02]  /*8420*/  SEL R52, R52, RZ, P0 ;  /* 0x000000ff34347207 */ /* 0x000fe40000000000 */
[----:B------:R-:W-:Y:S01]  /*8430*/  SEL R22, R22, RZ, P1 ;  /* 0x000000ff16167207 */ /* 0x000fe20000800000 */
[----:B------:R-:W-:Y:S08]  /*8440*/  BRA.U UP0, `(.L_x_133) ;  /* 0xffffffcd00b07547 */ /* 0x000ff0000b83ffff */
[----:B------:R-:W-:-:S13]  /*8450*/  R2UR UR4, R49 ;  /* 0x00000000310472ca */ /* 0x000fda00000e0000 */
[----:B------:R-:W-:-:S09]  /*8460*/  UISETP.NE.AND UP0, UPT, UR4, URZ, UPT ;  /* 0x000000ff0400728c */ /* 0x000fd2000bf05270 */
[----:B------:R-:W-:Y:S05]  /*8470*/  BRA.U !UP0, `(.L_x_134) ;  /* 0x0000000108487547 */ /* 0x000fea000b800000 */
[----:B------:R-:W3:Y:S02]  /*8480*/  LDCU.64 UR4, c[0x0][0x890] ;  /* 0x00011200ff0477ac */ /* 0x000ee40008000a00 */
[----:B---3--:R-:W-:-:S04]  /*8490*/  UISETP.NE.U32.AND UP0, UPT, UR4, URZ, UPT ;  /* 0x000000ff0400728c */ /* 0x008fc8000bf05070 */
[----:B------:R-:W-:-:S09]  /*84a0*/  UISETP.NE.AND.EX UP0, UPT, UR5, URZ, UPT, UP0 ;  /* 0x000000ff0500728c */ /* 0x000fd2000bf05300 */
[----:B------:R-:W-:Y:S05]  /*84b0*/  BRA.U UP0, `(.L_x_135) ;  /* 0x00000001000c7547 */ /* 0x000fea000b800000 */
[----:B------:R-:W-:-:S13]  /*84c0*/  FSETP.NEU.AND P0, PT, R27, RZ, PT ;  /* 0x000000ff1b00720b */ /* 0x000fda0003f0d000 */
[----:B------:R-:W-:Y:S05]  /*84d0*/  @!P0 EXIT ;  /* 0x000000000000894d */ /* 0x000fea0003800000 */
[----:B------:R-:W-:Y:S05]  /*84e0*/  BRA `(.L_x_134) ;  /* 0x00000000002c7947 */ /* 0x000fea0003800000 */
.L_x_135:
[----:B------:R-:W-:Y:S01]  /*84f0*/  ISETP.NE.AND P0, PT, R51, RZ, PT ;  /* 0x000000ff3300720c */ /* 0x000fe20003f05270 */
[----:B------:R-:W-:-:S12]  /*8500*/  BSSY.RECONVERGENT B0, `(.L_x_134) ;  /* 0x0000009000007945 */ /* 0x000fd80003800200 */
[----:B------:R-:W-:Y:S05]  /*8510*/  @P0 BRA `(.L_x_136) ;  /* 0x0000000000140947 */ /* 0x000fea0003800000 */
[----:B------:R-:W3:Y:S02]  /*8520*/  LDCU.64 UR4, c[0x0][0x888] ;  /* 0x00011100ff0477ac */ /* 0x000ee40008000a00 */
[----:B---3--:R-:W-:-:S04]  /*8530*/  ISETP.NE.U32.AND P0, PT, RZ, UR4, PT ;  /* 0x00000004ff007c0c */ /* 0x008fc8000bf05070 */
[----:B------:R-:W-:-:S13]  /*8540*/  ISETP.NE.AND.EX P0, PT, RZ, UR5, PT, P0 ;  /* 0x00000005ff007c0c */ /* 0x000fda000bf05300 */
[----:B------:R-:W-:Y:S05]  /*8550*/  @!P0 EXIT ;  /* 0x000000000000894d */ /* 0x000fea0003800000 */
[----:B------:R-:W-:Y:S05]  /*8560*/  BRA `(.L_x_137) ;  /* 0x0000000000087947 */ /* 0x000fea0003800000 */
.L_x_136:
[----:B------:R-:W-:-:S13]  /*8570*/  FSETP.NEU.AND P0, PT, R27, RZ, PT ;  /* 0x000000ff1b00720b */ /* 0x000fda0003f0d000 */
[----:B------:R-:W-:Y:S05]  /*8580*/  @!P0 EXIT ;  /* 0x000000000000894d */ /* 0x000fea0003800000 */
.L_x_137:
[----:B------:R-:W-:Y:S05]  /*8590*/  BSYNC.RECONVERGENT B0 ;  /* 0x0000000000007941 */ /* 0x000fea0003800200 */
.L_x_134:
[----:B------:R-:W3:Y:S01]  /*85a0*/  S2UR UR5, SR_CgaCtaId ;  /* 0x00000000000579c3 */ /* 0x000ee20000008800 */
[----:B------:R-:W-:Y:S01]  /*85b0*/  ULEA UR4, UR46, UR44, 0x3 ;  /* 0x0000002c2e047291 */ /* 0x000fe2000f8e18ff */
[----:B------:R-:W-:-:S04]  /*85c0*/  DEPBAR.LE SB0, 0x0 ;  /* 0x000080000000791a */ /* 0x000fc80000000000 */
[----:B------:R-:W-:-:S04]  /*85d0*/  UIADD3 UR4, UPT, UPT, UR4, 0x60, URZ ;  /* 0x0000006004047890 */ /* 0x000fc8000fffe0ff */
[----:B---3--:R-:W-:-:S09]  /*85e0*/  UPRMT UR4, UR5, 0x654, UR4 ;  /* 0x0000065405047896 */ /* 0x008fd20008000004 */
[----:B------:R-:W-:Y:S01]  /*85f0*/  SYNCS.ARRIVE.TRANS64.RED.A1T0 RZ, [UR4], RZ ;  /* 0x000000ffffff79a7 */ /* 0x000fe20008100404 */
[----:B------:R-:W-:Y:S05]  /*8600*/  EXIT ;  /* 0x000000000000794d */ /* 0x000fea0003800000 */
.L_x_24:
[----:B-1----:R1:W3:Y:S02]  /*8610*/  SYNCS.PHASECHK.TRANS64.TRYWAIT P0, [R0+URZ+0x100], R2 ;  /* 0x00010002000075a7 */ /* 0x0022e400080011ff */
[----:B---3--:R-:W-:Y:S05]  /*8620*/  @!P0 NANOSLEEP.SYNCS 0x989680 ;  /* 0x009896800000895d */ /* 0x008fea0003900000 */
[----:B------:R-:W3:Y:S02]  /*8630*/  @!P0 SYNCS.PHASECHK.TRANS64 P0, [R0+URZ+0x100], R2 ;  /* 0x00010002000085a7 */ /* 0x000ee400080010ff */
[----:B---3--:R-:W-:Y:S05]  /*8640*/  @!P0 BRA `(.L_x_24) ;  /* 0xfffffffc00f08947 */ /* 0x008fea000383ffff */
[----:B------:R-:W-:Y:S05]  /*8650*/  BRA `(.L_x_138) ;  /* 0xffffff9000987947 */ /* 0x000fea000383ffff */
.L_x_27:
[----:B-1----:R-:W-:-:S07]  /*8660*/  MOV R0, UR33 ;  /* 0x0000002100007c02 */ /* 0x002fce0008000f00 */
.L_x_139:
[----:B-1----:R1:W3:Y:S02]  /*8670*/  SYNCS.PHASECHK.TRANS64.TRYWAIT P0, [R0+URZ+0x20], R3 ;  /* 0x00002003000075a7 */ /* 0x0022e400080011ff */
[----:B---3--:R-:W-:Y:S05]  /*8680*/  @!P0 NANOSLEEP.SYNCS 0x989680 ;  /* 0x009896800000895d */ /* 0x008fea0003900000 */
[----:B------:R-:W3:Y:S02]  /*8690*/  @!P0 SYNCS.PHASECHK.TRANS64 P0, [R0+URZ+0x20], R3 ;  /* 0x00002003000085a7 */ /* 0x000ee400080010ff */
[----:B---3--:R-:W-:Y:S05]  /*86a0*/  @!P0 BRA `(.L_x_139) ;  /* 0xfffffffc00f08947 */ /* 0x008fea000383ffff */
[----:B------:R-:W-:Y:S05]  /*86b0*/  BRA `(.L_x_26) ;  /* 0xffffff9000d87947 */ /* 0x000fea000383ffff */
.L_x_34:
[----:B-1----:R-:W-:-:S07]  /*86c0*/  MOV R0, UR9 ;  /* 0x0000000900007c02 */ /* 0x002fce0008000f00 */
.L_x_140:
[----:B-1----:R1:W3:Y:S02]  /*86d0*/  SYNCS.PHASECHK.TRANS64.TRYWAIT P0, [R0+URZ+0x20], R3 ;  /* 0x00002003000075a7 */ /* 0x0022e400080011ff */
[----:B---3--:R-:W-:Y:S05]  /*86e0*/  @!P0 NANOSLEEP.SYNCS 0x989680 ;  /* 0x009896800000895d */ /* 0x008fea0003900000 */
[----:B------:R-:W3:Y:S02]  /*86f0*/  @!P0 SYNCS.PHASECHK.TRANS64 P0, [R0+URZ+0x20], R3 ;  /* 0x00002003000085a7 */ /* 0x000ee400080010ff */
[----:B---3--:R-:W-:Y:S05]  /*8700*/  @!P0 BRA `(.L_x_140) ;  /* 0xfffffffc00f08947 */ /* 0x008fea000383ffff */
[----:B------:R-:W-:Y:S05]  /*8710*/  BRA `(.L_x_33) ;  /* 0xffffff9400907947 */ /* 0x000fea000383ffff */
.L_x_39:
[----:B-1----:R1:W3:Y:S02]  /*8720*/  SYNCS.PHASECHK.TRANS64.TRYWAIT P0, [R3+URZ+0x90], R0 ;  /* 0x00009000030075a7 */ /* 0x0022e400080011ff */
[----:B---3--:R-:W-:Y:S05]  /*8730*/  @!P0 NANOSLEEP.SYNCS 0x989680 ;  /* 0x009896800000895d */ /* 0x008fea0003900000 */
[----:B------:R-:W3:Y:S02]  /*8740*/  @!P0 SYNCS.PHASECHK.TRANS64 P0, [R3+URZ+0x90], R0 ;  /* 0x00009000030085a7 */ /* 0x000ee400080010ff */
[----:B---3--:R-:W-:Y:S05]  /*8750*/  @!P0 BRA `(.L_x_39) ;  /* 0xfffffffc00f08947 */ /* 0x008fea000383ffff */
[----:B------:R-:W-:Y:S05]  /*8760*/  BRA `(.L_x_141) ;  /* 0xffffff9800307947 */ /* 0x000fea000383ffff */
.L_x_43:
[----:B------:R-:W-:-:S07]  /*8770*/  MOV R0, UR4 ;  /* 0x0000000400007c02 */ /* 0x000fce0008000f00 */
.L_x_142:
[----:B-1----:R1:W3:Y:S02]  /*8780*/  SYNCS.PHASECHK.TRANS64.TRYWAIT P0, [R0+URZ], R2 ;  /* 0x00000002000075a7 */ /* 0x0022e400080011ff */
[----:B---3--:R-:W-:Y:S05]  /*8790*/  @!P0 NANOSLEEP.SYNCS 0x989680 ;  /* 0x009896800000895d */ /* 0x008fea0003900000 */
[----:B------:R-:W3:Y:S02]  /*87a0*/  @!P0 SYNCS.PHASECHK.TRANS64 P0, [R0+URZ], R2 ;  /* 0x00000002000085a7 */ /* 0x000ee400080010ff */
[----:B---3--:R-:W-:Y:S05]  /*87b0*/  @!P0 BRA `(.L_x_142) ;  /* 0xfffffffc00f08947 */ /* 0x008fea000383ffff */
[----:B------:R-:W-:Y:S05]  /*87c0*/  BRA `(.L_x_143) ;  /* 0xffffff9c00dc7947 */ /* 0x000fea000383ffff */
.L_x_44:
[----:B------:R-:W-:-:S07]  /*87d0*/  MOV R0, UR5 ;  /* 0x0000000500007c02 */ /* 0x000fce0008000f00 */
.L_x_144:
[----:B-1----:R1:W3:Y:S02]  /*87e0*/  SYNCS.PHASECHK.TRANS64.TRYWAIT P0, [R0+URZ], R3 ;  /* 0x00000003000075a7 */ /* 0x0022e400080011ff */
[----:B---3--:R-:W-:Y:S05]  /*87f0*/  @!P0 NANOSLEEP.SYNCS 0x989680 ;  /* 0x009896800000895d */ /* 0x008fea0003900000 */
[----:B------:R-:W3:Y:S02]  /*8800*/  @!P0 SYNCS.PHASECHK.TRANS64 P0, [R0+URZ], R3 ;  /* 0x00000003000085a7 */ /* 0x000ee400080010ff */
[----:B---3--:R-:W-:Y:S05]  /*8810*/  @!P0 BRA `(.L_x_144) ;  /* 0xfffffffc00f08947 */ /* 0x008fea000383ffff */
[----:B------:R-:W-:Y:S05]  /*8820*/  BRA `(.L_x_145) ;  /* 0xffffff9c00e87947 */ /* 0x000fea000383ffff */
.L_x_45:
[----:B------:R-:W-:-:S07]  /*8830*/  MOV R0, UR5 ;  /* 0x0000000500007c02 */ /* 0x000fce0008000f00 */
.L_x_146:
[----:B-1----:R1:W3:Y:S02]  /*8840*/  SYNCS.PHASECHK.TRANS64.TRYWAIT P0, [R0+URZ], R3 ;  /* 0x00000003000075a7 */ /* 0x0022e400080011ff */
[----:B---3--:R-:W-:Y:S05]  /*8850*/  @!P0 NANOSLEEP.SYNCS 0x989680 ;  /* 0x009896800000895d */ /* 0x008fea0003900000 */
[----:B------:R-:W3:Y:S02]  /*8860*/  @!P0 SYNCS.PHASECHK.TRANS64 P0, [R0+URZ], R3 ;  /* 0x00000003000085a7 */ /* 0x000ee400080010ff */
[----:B---3--:R-:W-:Y:S05]  /*8870*/  @!P0 BRA `(.L_x_146) ;  /* 0xfffffffc00f08947 */ /* 0x008fea000383ffff */
[----:B------:R-:W-:Y:S05]  /*8880*/  BRA `(.L_x_147) ;  /* 0xffffff9c00f47947 */ /* 0x000fea000383ffff */
.L_x_48:
[----:B--2---:R2:W3:Y:S02]  /*8890*/  SYNCS.PHASECHK.TRANS64.TRYWAIT P0, [R2+URZ+0xf0], R4 ;  /* 0x0000f004020075a7 */ /* 0x0044e400080011ff */
[----:B---3--:R-:W-:Y:S05]  /*88a0*/  @!P0 NANOSLEEP.SYNCS 0x989680 ;  /* 0x009896800000895d */ /* 0x008fea0003900000 */
[----:B------:R-:W3:Y:S02]  /*88b0*/  @!P0 SYNCS.PHASECHK.TRANS64 P0, [R2+URZ+0xf0], R4 ;  /* 0x0000f004020085a7 */ /* 0x000ee400080010ff */
[----:B---3--:R-:W-:Y:S05]  /*88c0*/  @!P0 BRA `(.L_x_48) ;  /* 0xfffffffc00f08947 */ /* 0x008fea000383ffff */
[----:B------:R-:W-:Y:S05]  /*88d0*/  BRA `(.L_x_148) ;  /* 0xffffffa000587947 */ /* 0x000fea000383ffff */
.L_x_49:
[----:B------:R-:W-:-:S07]  /*88e0*/  MOV R2, UR4 ;  /* 0x0000000400027c02 */ /* 0x000fce0008000f00 */
.L_x_149:
[----:B--2---:R2:W3:Y:S02]  /*88f0*/  SYNCS.PHASECHK.TRANS64.TRYWAIT P0, [R2+URZ+0xa0], R5 ;  /* 0x0000a005020075a7 */ /* 0x0044e400080011ff */
[----:B---3--:R-:W-:Y:S05]  /*8900*/  @!P0 NANOSLEEP.SYNCS 0x989680 ;  /* 0x009896800000895d */ /* 0x008fea0003900000 */
[----:B------:R-:W3:Y:S02]  /*8910*/  @!P0 SYNCS.PHASECHK.TRANS64 P0, [R2+URZ+0xa0], R5 ;  /* 0x0000a005020085a7 */ /* 0x000ee400080010ff */
[----:B---3--:R-:W-:Y:S05]  /*8920*/  @!P0 BRA `(.L_x_149) ;  /* 0xfffffffc00f08947 */ /* 0x008fea000383ffff */
[----:B------:R-:W-:Y:S05]  /*8930*/  BRA `(.L_x_150) ;  /* 0xffffffa000687947 */ /* 0x000fea000383ffff */
.L_x_50:
[----:B--2---:R2:W3:Y:S02]  /*8940*/  SYNCS.PHASECHK.TRANS64.TRYWAIT P1, [R2+URZ+0x90], R4 ;  /* 0x00009004020075a7 */ /* 0x0044e400080211ff */
[----:B---3--:R-:W-:Y:S05]  /*8950*/  @!P1 NANOSLEEP.SYNCS 0x989680 ;  /* 0x009896800000995d */ /* 0x008fea0003900000 */
[----:B------:R-:W3:Y:S02]  /*8960*/  @!P1 SYNCS.PHASECHK.TRANS64 P1, [R2+URZ+0x90], R4 ;  /* 0x00009004020095a7 */ /* 0x000ee400080210ff */
[----:B---3--:R-:W-:Y:S05]  /*8970*/  @!P1 BRA `(.L_x_50) ;  /* 0xfffffffc00f09947 */ /* 0x008fea000383ffff */
[----:B------:R-:W-:Y:S05]  /*8980*/  BRA `(.L_x_151) ;  /* 0xffffffa000987947 */ /* 0x000fea000383ffff */
.L_x_53:
[----:B------:R-:W-:-:S07]  /*8990*/  MOV R0, UR4 ;  /* 0x0000000400007c02 */ /* 0x000fce0008000f00 */
.L_x_152:
[----:B--2---:R2:W3:Y:S02]  /*89a0*/  SYNCS.PHASECHK.TRANS64.TRYWAIT P0, [R0+URZ+0xa0], R2 ;  /* 0x0000a002000075a7 */ /* 0x0044e400080011ff */
[----:B---3--:R-:W-:Y:S05]  /*89b0*/  @!P0 NANOSLEEP.SYNCS 0x989680 ;  /* 0x009896800000895d */ /* 0x008fea0003900000 */
[----:B------:R-:W3:Y:S02]  /*89c0*/  @!P0 SYNCS.PHASECHK.TRANS64 P0, [R0+URZ+0xa0], R2 ;  /* 0x0000a002000085a7 */ /* 0x000ee400080010ff */
[----:B---3--:R-:W-:Y:S05]  /*89d0*/  @!P0 BRA `(.L_x_152) ;  /* 0xfffffffc00f08947 */ /* 0x008fea000383ffff */
[----:B------:R-:W-:Y:S05]  /*89e0*/  BRA `(.L_x_52) ;  /* 0xffffffa000ec7947 */ /* 0x000fea000383ffff */
.L_x_60:
[----:B-1----:R1:W2:Y:S02]  /*89f0*/  SYNCS.PHASECHK.TRANS64.TRYWAIT P1, [R0+URZ+0x90], R2 ;  /* 0x00009002000075a7 */ /* 0x0022a400080211ff */
[----:B--2---:R-:W-:Y:S05]  /*8a00*/  @!P1 NANOSLEEP.SYNCS 0x989680 ;  /* 0x009896800000995d */ /* 0x004fea0003900000 */
[----:B------:R-:W2:Y:S02]  /*8a10*/  @!P1 SYNCS.PHASECHK.TRANS64 P1, [R0+URZ+0x90], R2 ;  /* 0x00009002000095a7 */ /* 0x000ea400080210ff */
[----:B--2---:R-:W-:Y:S05]  /*8a20*/  @!P1 BRA `(.L_x_60) ;  /* 0xfffffffc00f09947 */ /* 0x004fea000383ffff */
[----:B------:R-:W-:Y:S05]  /*8a30*/  BRA `(.L_x_153) ;  /* 0xffffffa800647947 */ /* 0x000fea000383ffff */
.L_x_61:
[----:B------:R-:W-:-:S07]  /*8a40*/  MOV R2, UR31 ;  /* 0x0000001f00027c02 */ /* 0x000fce0008000f00 */
.L_x_154:
[----:B-1----:R1:W2:Y:S02]  /*8a50*/  SYNCS.PHASECHK.TRANS64.TRYWAIT P0, [R2+URZ+0xd0], R0 ;  /* 0x0000d000020075a7 */ /* 0x0022a400080011ff */
[----:B--2---:R-:W-:Y:S05]  /*8a60*/  @!P0 NANOSLEEP.SYNCS 0x989680 ;  /* 0x009896800000895d */ /* 0x004fea0003900000 */
[----:B------:R-:W2:Y:S02]  /*8a70*/  @!P0 SYNCS.PHASECHK.TRANS64 P0, [R2+URZ+0xd0], R0 ;  /* 0x0000d000020085a7 */ /* 0x000ea400080010ff */
[----:B--2---:R-:W-:Y:S05]  /*8a80*/  @!P0 BRA `(.L_x_154) ;  /* 0xfffffffc00f08947 */ /* 0x004fea000383ffff */
[----:B------:R-:W-:Y:S05]  /*8a90*/  BRA `(.L_x_155) ;  /* 0xffffffa800b47947 */ /* 0x000fea000383ffff */
.L_x_64:
[----:B------:R-:W-:Y:S07]  /*8aa0*/  MOV R0, UR5 ;  /* 0x0000000500007c02 */ /* 0x000fee0008000f00 */
.L_x_156:
[----:B-1----:R1:W2:Y:S02]  /*8ab0*/  SYNCS.PHASECHK.TRANS64.TRYWAIT P0, [R0+URZ], R2 ;  /* 0x00000002000075a7 */ /* 0x0022a400080011ff */
[----:B--2---:R-:W-:Y:S05]  /*8ac0*/  @!P0 NANOSLEEP.SYNCS 0x989680 ;  /* 0x009896800000895d */ /* 0x004fea0003900000 */
[----:B------:R-:W2:Y:S02]  /*8ad0*/  @!P0 SYNCS.PHASECHK.TRANS64 P0, [R0+URZ], R2 ;  /* 0x00000002000085a7 */ /* 0x000ea400080010ff */
[----:B--2---:R-:W-:Y:S05]  /*8ae0*/  @!P0 BRA `(.L_x_156) ;  /* 0xfffffffc00f08947 */ /* 0x004fea000383ffff */
[----:B------:R-:W-:Y:S05]  /*8af0*/  BRA `(.L_x_63) ;  /* 0xffffffa800d07947 */ /* 0x000fea000383ffff */
.L_x_67:
[----:B------:R-:W-:-:S07]  /*8b00*/  MOV R0, UR4 ;  /* 0x0000000400007c02 */ /* 0x000fce0008000f00 */
.L_x_157:
[----:B--2---:R2:W4:Y:S02]  /*8b10*/  SYNCS.PHASECHK.TRANS64.TRYWAIT P0, [R0+URZ], R2 ;  /* 0x00000002000075a7 */ /* 0x00452400080011ff */
[----:B----4-:R-:W-:Y:S05]  /*8b20*/  @!P0 NANOSLEEP.SYNCS 0x989680 ;  /* 0x009896800000895d */ /* 0x010fea0003900000 */
[----:B------:R-:W4:Y:S02]  /*8b30*/  @!P0 SYNCS.PHASECHK.TRANS64 P0, [R0+URZ], R2 ;  /* 0x00000002000085a7 */ /* 0x000f2400080010ff */
[----:B----4-:R-:W-:Y:S05]  /*8b40*/  @!P0 BRA `(.L_x_157) ;  /* 0xfffffffc00f08947 */ /* 0x010fea000383ffff */
[----:B------:R-:W-:Y:S05]  /*8b50*/  BRA `(.L_x_158) ;  /* 0xffffffac00ac7947 */ /* 0x000fea000383ffff */
.L_x_68:
[----:B------:R-:W-:-:S07]  /*8b60*/  MOV R0, UR5 ;  /* 0x0000000500007c02 */ /* 0x000fce0008000f00 */
.L_x_159:
[----:B-1----:R1:W2:Y:S02]  /*8b70*/  SYNCS.PHASECHK.TRANS64.TRYWAIT P0, [R0+URZ], R3 ;  /* 0x00000003000075a7 */ /* 0x0022a400080011ff */
[----:B--2---:R-:W-:Y:S05]  /*8b80*/  @!P0 NANOSLEEP.SYNCS 0x989680 ;  /* 0x009896800000895d */ /* 0x004fea0003900000 */
[----:B------:R-:W2:Y:S02]  /*8b90*/  @!P0 SYNCS.PHASECHK.TRANS64 P0, [R0+URZ], R3 ;  /* 0x00000003000085a7 */ /* 0x000ea400080010ff */
[----:B--2---:R-:W-:Y:S05]  /*8ba0*/  @!P0 BRA `(.L_x_159) ;  /* 0xfffffffc00f08947 */ /* 0x004fea000383ffff */
[----:B------:R-:W-:Y:S05]  /*8bb0*/  BRA `(.L_x_160) ;  /* 0xffffffac00b87947 */ /* 0x000fea000383ffff */
.L_x_69:
[----:B------:R-:W-:-:S07]  /*8bc0*/  MOV R0, UR5 ;  /* 0x0000000500007c02 */ /* 0x000fce0008000f00 */
.L_x_161:
[----:B-1----:R1:W2:Y:S02]  /*8bd0*/  SYNCS.PHASECHK.TRANS64.TRYWAIT P0, [R0+URZ], R3 ;  /* 0x00000003000075a7 */ /* 0x0022a400080011ff */
[----:B--2---:R-:W-:Y:S05]  /*8be0*/  @!P0 NANOSLEEP.SYNCS 0x989680 ;  /* 0x009896800000895d */ /* 0x004fea0003900000 */
[----:B------:R-:W2:Y:S02]  /*8bf0*/  @!P0 SYNCS.PHASECHK.TRANS64 P0, [R0+URZ], R3 ;  /* 0x00000003000085a7 */ /* 0x000ea400080010ff */
[----:B--2---:R-:W-:Y:S05]  /*8c00*/  @!P0 BRA `(.L_x_161) ;  /* 0xfffffffc00f08947 */ /* 0x004fea000383ffff */
[----:B------:R-:W-:Y:S05]  /*8c10*/  BRA `(.L_x_162) ;  /* 0xffffffac00c47947 */ /* 0x000fea000383ffff */
.L_x_70:
[----:B-1----:R-:W-:-:S07]  /*8c20*/  MOV R0, UR4 ;  /* 0x0000000400007c02 */ /* 0x002fce0008000f00 */
.L_x_163:
[----:B-1----:R1:W2:Y:S02]  /*8c30*/  SYNCS.PHASECHK.TRANS64.TRYWAIT P0, [R0+URZ], R2 ;  /* 0x00000002000075a7 */ /* 0x0022a400080011ff */
[----:B--2---:R-:W-:Y:S05]  /*8c40*/  @!P0 NANOSLEEP.SYNCS 0x989680 ;  /* 0x009896800000895d */ /* 0x004fea0003900000 */
[----:B------:R-:W2:Y:S02]  /*8c50*/  @!P0 SYNCS.PHASECHK.TRANS64 P0, [R0+URZ], R2 ;  /* 0x00000002000085a7 */ /* 0x000ea400080010ff */
[----:B--2---:R-:W-:Y:S05]  /*8c60*/  @!P0 BRA `(.L_x_163) ;  /* 0xfffffffc00f08947 */ /* 0x004fea000383ffff */
[----:B------:R-:W-:Y:S05]  /*8c70*/  BRA `(.L_x_164) ;  /* 0xffffffac00d07947 */ /* 0x000fea000383ffff */
.L_x_75:
[----:B-1----:R1:W2:Y:S02]  /*8c80*/  SYNCS.PHASECHK.TRANS64.TRYWAIT P0, [R8+URZ+0x90], R0 ;  /* 0x00009000080075a7 */ /* 0x0022a400080011ff */
[----:B--2---:R-:W-:Y:S05]  /*8c90*/  @!P0 NANOSLEEP.SYNCS 0x989680 ;  /* 0x009896800000895d */ /* 0x004fea0003900000 */
[----:B------:R-:W2:Y:S02]  /*8ca0*/  @!P0 SYNCS.PHASECHK.TRANS64 P0, [R8+URZ+0x90], R0 ;  /* 0x00009000080085a7 */ /* 0x000ea400080010ff */
[----:B--2---:R-:W-:Y:S05]  /*8cb0*/  @!P0 BRA `(.L_x_75) ;  /* 0xfffffffc00f08947 */ /* 0x004fea000383ffff */
[----:B------:R-:W-:Y:S05]  /*8cc0*/  BRA `(.L_x_165) ;  /* 0xffffffb400147947 */ /* 0x000fea000383ffff */
.L_x_78:
[----:B-1----:R-:W-:Y:S07]  /*8cd0*/  MOV R0, UR21 ;  /* 0x0000001500007c02 */ /* 0x002fee0008000f00 */
.L_x_166:
[----:B-1----:R1:W2:Y:S02]  /*8ce0*/  SYNCS.PHASECHK.TRANS64.TRYWAIT P1, [R0+URZ+0x88], R2 ;  /* 0x00008802000075a7 */ /* 0x0022a400080211ff */
[----:B--2---:R-:W-:Y:S05]  /*8cf0*/  @!P1 NANOSLEEP.SYNCS 0x989680 ;  /* 0x009896800000995d */ /* 0x004fea0003900000 */
[----:B------:R-:W2:Y:S02]  /*8d00*/  @!P1 SYNCS.PHASECHK.TRANS64 P1, [R0+URZ+0x88], R2 ;  /* 0x00008802000095a7 */ /* 0x000ea400080210ff */
[----:B--2---:R-:W-:Y:S05]  /*8d10*/  @!P1 BRA `(.L_x_166) ;  /* 0xfffffffc00f09947 */ /* 0x004fea000383ffff */
[----:B------:R-:W-:Y:S05]  /*8d20*/  BRA `(.L_x_77) ;  /* 0xffffffb800907947 */ /* 0x000fea000383ffff */
.L_x_81:
[----:B-1----:R-:W-:Y:S07]  /*8d30*/  MOV R0, UR21 ;  /* 0x0000001500007c02 */ /* 0x002fee0008000f00 */
.L_x_167:
[----:B-1----:R1:W2:Y:S02]  /*8d40*/  SYNCS.PHASECHK.TRANS64.TRYWAIT P0, [R0+URZ+0x60], R4 ;  /* 0x00006004000075a7 */ /* 0x0022a400080011ff */
[----:B--2---:R-:W-:Y:S05]  /*8d50*/  @!P0 NANOSLEEP.SYNCS 0x989680 ;  /* 0x009896800000895d */ /* 0x004fea0003900000 */
[----:B------:R-:W2:Y:S02]  /*8d60*/  @!P0 SYNCS.PHASECHK.TRANS64 P0, [R0+URZ+0x60], R4 ;  /* 0x00006004000085a7 */ /* 0x000ea400080010ff */
[----:B--2---:R-:W-:Y:S05]  /*8d70*/  @!P0 BRA `(.L_x_167) ;  /* 0xfffffffc00f08947 */ /* 0x004fea000383ffff */
[----:B------:R-:W-:Y:S05]  /*8d80*/  BRA `(.L_x_168) ;  /* 0xffffffb800e87947 */ /* 0x000fea000383ffff */
.L_x_82:
[----:B------:R-:W-:Y:S07]  /*8d90*/  MOV R0, UR21 ;  /* 0x0000001500007c02 */ /* 0x000fee0008000f00 */
.L_x_169:
[----:B-1----:R1:W2:Y:S02]  /*8da0*/  SYNCS.PHASECHK.TRANS64.TRYWAIT P0, [R0+URZ+0x68], R4 ;  /* 0x00006804000075a7 */ /* 0x0022a400080011ff */
[----:B--2---:R-:W-:Y:S05]  /*8db0*/  @!P0 NANOSLEEP.SYNCS 0x989680 ;  /* 0x009896800000895d */ /* 0x004fea0003900000 */
[----:B------:R-:W2:Y:S02]  /*8dc0*/  @!P0 SYNCS.PHASECHK.TRANS64 P0, [R0+URZ+0x68], R4 ;  /* 0x00006804000085a7 */ /* 0x000ea400080010ff */
[----:B--2---:R-:W-:Y:S05]  /*8dd0*/  @!P0 BRA `(.L_x_169) ;  /* 0xfffffffc00f08947 */ /* 0x004fea000383ffff */
[----:B------:R-:W-:Y:S05]  /*8de0*/  BRA `(.L_x_170) ;  /* 0xffffffbc00207947 */ /* 0x000fea000383ffff */
.L_x_83:
[----:B------:R-:W-:Y:S07]  /*8df0*/  MOV R0, UR21 ;  /* 0x0000001500007c02 */ /* 0x000fee0008000f00 */
.L_x_171:
[----:B-1----:R1:W2:Y:S02]  /*8e00*/  SYNCS.PHASECHK.TRANS64.TRYWAIT P0, [R0+URZ+0x70], R4 ;  /* 0x00007004000075a7 */ /* 0x0022a400080011ff */
[----:B--2---:R-:W-:Y:S05]  /*8e10*/  @!P0 NANOSLEEP.SYNCS 0x989680 ;  /* 0x009896800000895d */ /* 0x004fea0003900000 */
[----:B------:R-:W2:Y:S02]  /*8e20*/  @!P0 SYNCS.PHASECHK.TRANS64 P0, [R0+URZ+0x70], R4 ;  /* 0x00007004000085a7 */ /* 0x000ea400080010ff */
[----:B--2---:R-:W-:Y:S05]  /*8e30*/  @!P0 BRA `(.L_x_171) ;  /* 0xfffffffc00f08947 */ /* 0x004fea000383ffff */
[----:B------:R-:W-:Y:S05]  /*8e40*/  BRA `(.L_x_172) ;  /* 0xffffffbc00647947 */ /* 0x000fea000383ffff */
.L_x_84:
[----:B------:R-:W-:Y:S07]  /*8e50*/  MOV R0, UR21 ;  /* 0x0000001500007c02 */ /* 0x000fee0008000f00 */
.L_x_173:
[----:B-1----:R1:W2:Y:S02]  /*8e60*/  SYNCS.PHASECHK.TRANS64.TRYWAIT P0, [R0+URZ+0x78], R4 ;  /* 0x00007804000075a7 */ /* 0x0022a400080011ff */
[----:B--2---:R-:W-:Y:S05]  /*8e70*/  @!P0 NANOSLEEP.SYNCS 0x989680 ;  /* 0x009896800000895d */ /* 0x004fea0003900000 */
[----:B------:R-:W2:Y:S02]  /*8e80*/  @!P0 SYNCS.PHASECHK.TRANS64 P0, [R0+URZ+0x78], R4 ;  /* 0x00007804000085a7 */ /* 0x000ea400080010ff */
[----:B--2---:R-:W-:Y:S05]  /*8e90*/  @!P0 BRA `(.L_x_173) ;  /* 0xfffffffc00f08947 */ /* 0x004fea000383ffff */
[----:B------:R-:W-:Y:S05]  /*8ea0*/  BRA `(.L_x_174) ;  /* 0xffffffbc00ac7947 */ /* 0x000fea000383ffff */
.L_x_86:
[----:B------:R-:W-:-:S07]  /*8eb0*/  MOV R0, UR21 ;  /* 0x0000001500007c02 */ /* 0x000fce0008000f00 */
.L_x_175:
[----:B--2---:R2:W4:Y:S02]  /*8ec0*/  SYNCS.PHASECHK.TRANS64.TRYWAIT P0, [R0+URZ+0x60], R2 ;  /* 0x00006002000075a7 */ /* 0x00452400080011ff */
[----:B----4-:R-:W-:Y:S05]  /*8ed0*/  @!P0 NANOSLEEP.SYNCS 0x989680 ;  /* 0x009896800000895d */ /* 0x010fea0003900000 */
[----:B------:R-:W4:Y:S02]  /*8ee0*/  @!P0 SYNCS.PHASECHK.TRANS64 P0, [R0+URZ+0x60], R2 ;  /* 0x00006002000085a7 */ /* 0x000f2400080010ff */
[----:B----4-:R-:W-:Y:S05]  /*8ef0*/  @!P0 BRA `(.L_x_175) ;  /* 0xfffffffc00f08947 */ /* 0x010fea000383ffff */
[----:B------:R-:W-:Y:S05]  /*8f00*/  BRA `(.L_x_176) ;  /* 0xffffffc000247947 */ /* 0x000fea000383ffff */
.L_x_87:
[----:B--2---:R-:W-:-:S07]  /*8f10*/  MOV R0, UR21 ;  /* 0x0000001500007c02 */ /* 0x004fce0008000f00 */
.L_x_177:
[----:B--2---:R2:W4:Y:S02]  /*8f20*/  SYNCS.PHASECHK.TRANS64.TRYWAIT P0, [R0+URZ+0x68], R2 ;  /* 0x00006802000075a7 */ /* 0x00452400080011ff */
[----:B----4-:R-:W-:Y:S05]  /*8f30*/  @!P0 NANOSLEEP.SYNCS 0x989680 ;  /* 0x009896800000895d */ /* 0x010fea0003900000 */
[----:B------:R-:W4:Y:S02]  /*8f40*/  @!P0 SYNCS.PHASECHK.TRANS64 P0, [R0+URZ+0x68], R2 ;  /* 0x00006802000085a7 */ /* 0x000f2400080010ff */
[----:B----4-:R-:W-:Y:S05]  /*8f50*/  @!P0 BRA `(.L_x_177) ;  /* 0xfffffffc00f08947 */ /* 0x010fea000383ffff */
[----:B------:R-:W-:Y:S05]  /*8f60*/  BRA `(.L_x_178) ;  /* 0xffffffc000147947 */ /* 0x000fea000383ffff */
.L_x_88:
[----:B--2---:R-:W-:-:S07]  /*8f70*/  MOV R0, UR21 ;  /* 0x0000001500007c02 */ /* 0x004fce0008000f00 */
.L_x_179:
[----:B--2---:R2:W4:Y:S02]  /*8f80*/  SYNCS.PHASECHK.TRANS64.TRYWAIT P0, [R0+URZ+0x70], R2 ;  /* 0x00007002000075a7 */ /* 0x00452400080011ff */
[----:B----4-:R-:W-:Y:S05]  /*8f90*/  @!P0 NANOSLEEP.SYNCS 0x989680 ;  /* 0x009896800000895d */ /* 0x010fea0003900000 */
[----:B------:R-:W4:Y:S02]  /*8fa0*/  @!P0 SYNCS.PHASECHK.TRANS64 P0, [R0+URZ+0x70], R2 ;  /* 0x00007002000085a7 */ /* 0x000f2400080010ff */
[----:B----4-:R-:W-:Y:S05]  /*8fb0*/  @!P0 BRA `(.L_x_179) ;  /* 0xfffffffc00f08947 */ /* 0x010fea000383ffff */
[----:B------:R-:W-:Y:S05]  /*8fc0*/  BRA `(.L_x_180) ;  /* 0xffffffc000047947 */ /* 0x000fea000383ffff */
.L_x_90:
[----:B-1----:R1:W2:Y:S02]  /*8fd0*/  SYNCS.PHASECHK.TRANS64.TRYWAIT P0, [R3+URZ+0x90], R0 ;  /* 0x00009000030075a7 */ /* 0x0022a400080011ff */
[----:B--2---:R-:W-:Y:S05]  /*8fe0*/  @!P0 NANOSLEEP.SYNCS 0x989680 ;  /* 0x009896800000895d */ /* 0x004fea0003900000 */
[----:B------:R-:W2:Y:S02]  /*8ff0*/  @!P0 SYNCS.PHASECHK.TRANS64 P0, [R3+URZ+0x90], R0 ;  /* 0x00009000030085a7 */ /* 0x000ea400080010ff */
[----:B--2---:R-:W-:Y:S05]  /*9000*/  @!P0 BRA `(.L_x_90) ;  /* 0xfffffffc00f08947 */ /* 0x004fea000383ffff */
[----:B------:R-:W-:Y:S05]  /*9010*/  BRA `(.L_x_181) ;  /* 0xffffffc000d07947 */ /* 0x000fea000383ffff */
.L_x_101:
[----:B-1----:R-:W-:Y:S04]  /*9020*/  MOV R0, UR44 ;  /* 0x0000002c00007c02 */ /* 0x002fe80008000f00 */
[----:B------:R1:W2:Y:S03]  /*9030*/  SYNCS.PHASECHK.TRANS64.TRYWAIT P1, [R0+URZ+0x40], R3 ;  /* 0x00004003000075a7 */ /* 0x0002a600080211ff */
[----:B--2---:R-:W-:Y:S05]  /*9040*/  @!P1 NANOSLEEP.SYNCS 0x989680 ;  /* 0x009896800000995d */ /* 0x004fea0003900000 */
[----:B------:R-:W2:Y:S02]  /*9050*/  @!P1 SYNCS.PHASECHK.TRANS64 P1, [R0+URZ+0x40], R3 ;  /* 0x00004003000095a7 */ /* 0x000ea400080210ff */
[----:B--2---:R-:W-:Y:S05]  /*9060*/  @!P1 BRA `(.L_x_101) ;  /* 0xfffffffc00ec9947 */ /* 0x004fea000383ffff */
[----:B------:R-:W-:Y:S05]  /*9070*/  BRA `(.L_x_100) ;  /* 0xffffffd000347947 */ /* 0x000fea000383ffff */
.L_x_103:
[----:B-1----:R1:W3:Y:S02]  /*9080*/  SYNCS.PHASECHK.TRANS64.TRYWAIT P0, [R26+URZ+0xb0], R2 ;  /* 0x0000b0021a0075a7 */ /* 0x0022e400080011ff */
[----:B---3--:R-:W-:Y:S05]  /*9090*/  @!P0 NANOSLEEP.SYNCS 0x989680 ;  /* 0x009896800000895d */ /* 0x008fea0003900000 */
[----:B------:R-:W3:Y:S02]  /*90a0*/  @!P0 SYNCS.PHASECHK.TRANS64 P0, [R26+URZ+0xb0], R2 ;  /* 0x0000b0021a0085a7 */ /* 0x000ee400080010ff */
[----:B---3--:R-:W-:Y:S05]  /*90b0*/  @!P0 BRA `(.L_x_103) ;  /* 0xfffffffc00f08947 */ /* 0x008fea000383ffff */
[----:B------:R-:W-:Y:S05]  /*90c0*/  BRA `(.L_x_102) ;  /* 0xffffffd000587947 */ /* 0x000fea000383ffff */
.L_x_112:
[----:B---3--:R3:W4:Y:S02]  /*90d0*/  SYNCS.PHASECHK.TRANS64.TRYWAIT P0, [R4+URZ+0x40], R0 ;  /* 0x00004000040075a7 */ /* 0x00872400080011ff */
[----:B----4-:R-:W-:Y:S05]  /*90e0*/  @!P0 NANOSLEEP.SYNCS 0x989680 ;  /* 0x009896800000895d */ /* 0x010fea0003900000 */
[----:B------:R-:W4:Y:S02]  /*90f0*/  @!P0 SYNCS.PHASECHK.TRANS64 P0, [R4+URZ+0x40], R0 ;  /* 0x00004000040085a7 */ /* 0x000f2400080010ff */
[----:B----4-:R-:W-:Y:S05]  /*9100*/  @!P0 BRA `(.L_x_112) ;  /* 0xfffffffc00f08947 */ /* 0x010fea000383ffff */
[----:B------:R-:W-:Y:S05]  /*9110*/  BRA `(.L_x_111) ;  /* 0xffffffd800447947 */ /* 0x000fea000383ffff */
.L_x_120:
[----:B-1----:R1:W4:Y:S02]  /*9120*/  SYNCS.PHASECHK.TRANS64.TRYWAIT P0, [R2+URZ+0x40], R4 ;  /* 0x00004004020075a7 */ /* 0x00232400080011ff */
[----:B----4-:R-:W-:Y:S05]  /*9130*/  @!P0 NANOSLEEP.SYNCS 0x989680 ;  /* 0x009896800000895d */ /* 0x010fea0003900000 */
[----:B------:R-:W4:Y:S02]  /*9140*/  @!P0 SYNCS.PHASECHK.TRANS64 P0, [R2+URZ+0x40], R4 ;  /* 0x00004004020085a7 */ /* 0x000f2400080010ff */
[----:B----4-:R-:W-:Y:S05]  /*9150*/  @!P0 BRA `(.L_x_120) ;  /* 0xfffffffc00f08947 */ /* 0x010fea000383ffff */
[----:B------:R-:W-:Y:S05]  /*9160*/  BRA `(.L_x_119) ;  /* 0xffffffe000547947 */ /* 0x000fea000383ffff */
.L_x_128:
[----:B---3--:R3:W4:Y:S02]  /*9170*/  SYNCS.PHASECHK.TRANS64.TRYWAIT P0, [R3+URZ+0x40], R0 ;  /* 0x00004000030075a7 */ /* 0x00872400080011ff */
[----:B----4-:R-:W-:Y:S05]  /*9180*/  @!P0 NANOSLEEP.SYNCS 0x989680 ;  /* 0x009896800000895d */ /* 0x010fea0003900000 */
[----:B------:R-:W4:Y:S02]  /*9190*/  @!P0 SYNCS.PHASECHK.TRANS64 P0, [R3+URZ+0x40], R0 ;  /* 0x00004000030085a7 */ /* 0x000f2400080010ff */
[----:B----4-:R-:W-:Y:S05]  /*91a0*/  @!P0 BRA `(.L_x_128) ;  /* 0xfffffffc00f08947 */ /* 0x010fea000383ffff */
[----:B------:R-:W-:Y:S05]  /*91b0*/  BRA `(.L_x_127) ;  /* 0xffffffe800607947 */ /* 0x000fea000383ffff */
        .weak           $__internal_0_$__cuda_sm10x_tcgen05_guardrail_trap_col_being_dealloced_not_returned_by_alloc
        .type           $__internal_0_$__cuda_sm10x_tcgen05_guardrail_trap_col_being_dealloced_not_returned_by_alloc,@function
        .size           $__internal_0_$__cuda_sm10x_tcgen05_guardrail_trap_col_being_dealloced_not_returned_by_alloc,($__internal_1_$__cuda_sm10x_tcgen05_guardrail_trap_phase_invalid_during_alloc - $__internal_0_$__cuda_sm10x_tcgen05_guardrail_trap_col_being_dealloced_not_returned_by_alloc)
$__internal_0_$__cuda_sm10x_tcgen05_guardrail_trap_col_being_dealloced_not_returned_by_alloc:
[----:B------:R-:W-:Y:S05]  /*91c0*/  BPT.TRAP 0x1 ;  /* 0x000000040000795c */ /* 0x000fea0000300000 */
[----:B------:R-:W-:-:S04]  /*91d0*/  HFMA2 R3, -RZ, RZ, 0, 0 ;  /* 0x00000000ff037431 */ /* 0x000fc800000001ff */
[----:B------:R-:W-:Y:S05]  /*91e0*/  RET.REL.NODEC R2 `(_ZN7cutlass13device_kernelINS_4gemm6kernel13GemmUniversalIN4cute5tupleIJiiiiEEENS1_10collective13CollectiveMmaINS1_35MainloopSm100TmaUmmaWarpSpecializedILi4ELi2ELi4ENS5_IJNS4_1CILi2EEENSA_ILi1EEESC_EEEEENS5_IJNSA_ILi64EEENSA_ILi128EEESF_EEENS_6half_tENS5_IJlSC_lEEESI_SJ_NS4_8TiledMMAINS4_8MMA_AtomIJNS4_20SM100_MMA_F16BF16_SSISI_SI_fLi64ELi128ELNS4_4UMMA5MajorE0ELSO_0ELNSN_7ScaleInE0ELSP_0EEEEEENS4_6LayoutINS5_IJSC_SC_SC_EEENS5_IJNSA_ILi0EEESU_SU_EEEEENS5_IJNS4_10UnderscoreESX_SX_EEEEENS4_13SM90_TMA_LOADENS4_14ComposedLayoutINS4_7SwizzleILi3ELi4ELi3EEENS4_18smem_ptr_flag_bitsILi16EEENSS_INS5_IJNSA_ILi8EEESF_EEENS5_IJSF_SC_EEEEEEEvNS4_8identityENS4_23SM90_TMA_LOAD_MULTICASTES1A_vS1B_EENS_8epilogue10collective18CollectiveEpilogueINS1E_23Sm100TmaWarpSpecializedILi4ELi2ELi16ELb1ELb0EEEJSH_NS5_IJNSS_ISF_SC_EENSS_INSA_ILi32EEESC_EEEEESI_SJ_SI_SJ_NS1E_6fusion15FusionCallbacksIS1I_NS1N_17LinearCombinationISI_fSI_fLNS_15FloatRoundStyleE2EEESH_S1M_JEEENS4_5SM1004TMEM4LOAD26SM100_TMEM_LOAD_16dp256b4xES10_NS11_INS12_ILi2ELi4ELi3EEES15_NSS_INS5_IJS16_S1K_EEENS5_IJS1K_SC_EEEEEEENS4_17SM75_U32x4_LDSM_NENS4_14SM90_TMA_STOREES21_NS4_17SM90_U32x4_STSM_NENS4_39AutoVectorizingCopyWithAssumedAlignmentILi128EEEEEEvvEEEEvNT_6ParamsE) ;  /* 0xffffff6c02847950 */ /* 0x000fea0003c3ffff */
        .weak           $__internal_1_$__cuda_sm10x_tcgen05_guardrail_trap_phase_invalid_during_alloc
        .type           $__internal_1_$__cuda_sm10x_tcgen05_guardrail_trap_phase_invalid_during_alloc,@function
        .size           $__internal_1_$__cuda_sm10x_tcgen05_guardrail_trap_phase_invalid_during_alloc,($__internal_2_$__cuda_sm10x_tcgen05_guardrail_trap_unallocated_columns_being_dealloced - $__internal_1_$__cuda_sm10x_tcgen05_guardrail_trap_phase_invalid_during_alloc)
$__internal_1_$__cuda_sm10x_tcgen05_guardrail_trap_phase_invalid_during_alloc:
[----:B------:R-:W-:Y:S05]  /*91f0*/  BPT.TRAP 0x1 ;  /* 0x000000040000795c */ /* 0x000fea0000300000 */
[----:B------:R-:W-:-:S04]  /*9200*/  MOV R5, 0x0 ;  /* 0x0000000000057802 */ /* 0x000fc80000000f00 */
[----:B------:R-:W-:Y:S05]  /*9210*/  RET.REL.NODEC R4 `(_ZN7cutlass13device_kernelINS_4gemm6kernel13GemmUniversalIN4cute5tupleIJiiiiEEENS1_10collective13CollectiveMmaINS1_35MainloopSm100TmaUmmaWarpSpecializedILi4ELi2ELi4ENS5_IJNS4_1CILi2EEENSA_ILi1EEESC_EEEEENS5_IJNSA_ILi64EEENSA_ILi128EEESF_EEENS_6half_tENS5_IJlSC_lEEESI_SJ_NS4_8TiledMMAINS4_8MMA_AtomIJNS4_20SM100_MMA_F16BF16_SSISI_SI_fLi64ELi128ELNS4_4UMMA5MajorE0ELSO_0ELNSN_7ScaleInE0ELSP_0EEEEEENS4_6LayoutINS5_IJSC_SC_SC_EEENS5_IJNSA_ILi0EEESU_SU_EEEEENS5_IJNS4_10UnderscoreESX_SX_EEEEENS4_13SM90_TMA_LOADENS4_14ComposedLayoutINS4_7SwizzleILi3ELi4ELi3EEENS4_18smem_ptr_flag_bitsILi16EEENSS_INS5_IJNSA_ILi8EEESF_EEENS5_IJSF_SC_EEEEEEEvNS4_8identityENS4_23SM90_TMA_LOAD_MULTICASTES1A_vS1B_EENS_8epilogue10collective18CollectiveEpilogueINS1E_23Sm100TmaWarpSpecializedILi4ELi2ELi16ELb1ELb0EEEJSH_NS5_IJNSS_ISF_SC_EENSS_INSA_ILi32EEESC_EEEEESI_SJ_SI_SJ_NS1E_6fusion15FusionCallbacksIS1I_NS1N_17LinearCombinationISI_fSI_fLNS_15FloatRoundStyleE2EEESH_S1M_JEEENS4_5SM1004TMEM4LOAD26SM100_TMEM_LOAD_16dp256b4xES10_NS11_INS12_ILi2ELi4ELi3EEES15_NSS_INS5_IJS16_S1K_EEENS5_IJS1K_SC_EEEEEEENS4_17SM75_U32x4_LDSM_NENS4_14SM90_TMA_STOREES21_NS4_17SM90_U32x4_STSM_NENS4_39AutoVectorizingCopyWithAssumedAlignmentILi128EEEEEEvvEEEEvNT_6ParamsE) ;  /* 0xffffff6c04787950 */ /* 0x000fea0003c3ffff */
        .weak           $__internal_2_$__cuda_sm10x_tcgen05_guardrail_trap_unallocated_columns_being_dealloced
        .type           $__internal_2_$__cuda_sm10x_tcgen05_guardrail_trap_unallocated_columns_being_dealloced,@function
        .size           $__internal_2_$__cuda_sm10x_tcgen05_guardrail_trap_unallocated_columns_being_dealloced,(.L_x_183 - $__internal_2_$__cuda_sm10x_tcgen05_guardrail_trap_unallocated_columns_being_dealloced)
$__internal_2_$__cuda_sm10x_tcgen05_guardrail_trap_unallocated_columns_being_dealloced:
[----:B------:R-:W-:Y:S05]  /*9220*/  BPT.TRAP 0x1 ;  /* 0x000000040000795c */ /* 0x000fea0000300000 */
[----:B------:R-:W-:-:S04]  /*9230*/  HFMA2 R3, -RZ, RZ, 0, 0 ;  /* 0x00000000ff037431 */ /* 0x000fc800000001ff */
[----:B------:R-:W-:Y:S05]  /*9240*/  RET.REL.NODEC R2 `(_ZN7cutlass13device_kernelINS_4gemm6kernel13GemmUniversalIN4cute5tupleIJiiiiEEENS1_10collective13CollectiveMmaINS1_35MainloopSm100TmaUmmaWarpSpecializedILi4ELi2ELi4ENS5_IJNS4_1CILi2EEENSA_ILi1EEESC_EEEEENS5_IJNSA_ILi64EEENSA_ILi128EEESF_EEENS_6half_tENS5_IJlSC_lEEESI_SJ_NS4_8TiledMMAINS4_8MMA_AtomIJNS4_20SM100_MMA_F16BF16_SSISI_SI_fLi64ELi128ELNS4_4UMMA5MajorE0ELSO_0ELNSN_7ScaleInE0ELSP_0EEEEEENS4_6LayoutINS5_IJSC_SC_SC_EEENS5_IJNSA_ILi0EEESU_SU_EEEEENS5_IJNS4_10UnderscoreESX_SX_EEEEENS4_13SM90_TMA_LOADENS4_14ComposedLayoutINS4_7SwizzleILi3ELi4ELi3EEENS4_18smem_ptr_flag_bitsILi16EEENSS_INS5_IJNSA_ILi8EEESF_EEENS5_IJSF_SC_EEEEEEEvNS4_8identityENS4_23SM90_TMA_LOAD_MULTICASTES1A_vS1B_EENS_8epilogue10collective18CollectiveEpilogueINS1E_23Sm100TmaWarpSpecializedILi4ELi2ELi16ELb1ELb0EEEJSH_NS5_IJNSS_ISF_SC_EENSS_INSA_ILi32EEESC_EEEEESI_SJ_SI_SJ_NS1E_6fusion15FusionCallbacksIS1I_NS1N_17LinearCombinationISI_fSI_fLNS_15FloatRoundStyleE2EEESH_S1M_JEEENS4_5SM1004TMEM4LOAD26SM100_TMEM_LOAD_16dp256b4xES10_NS11_INS12_ILi2ELi4ELi3EEES15_NSS_INS5_IJS16_S1K_EEENS5_IJS1K_SC_EEEEEEENS4_17SM75_U32x4_LDSM_NENS4_14SM90_TMA_STOREES21_NS4_17SM90_U32x4_STSM_NENS4_39AutoVectorizingCopyWithAssumedAlignmentILi128EEEEEEvvEEEEvNT_6ParamsE) ;  /* 0xffffff6c026c7950 */ /* 0x000fea0003c3ffff */
.L_x_182:
[----:B------:R-:W-:-:S00]  /*9250*/  BRA `(.L_x_182) ;  /* 0xfffffffc00fc7947 */ /* 0x000fc0000383ffff */
[----:B------:R-:W-:-:S00]  /*9260*/  NOP ;  /* 0x0000000000007918 */ /* 0x000fc00000000000 */
        /* <DEDUP_REMOVED lines=9> */
.L_x_183:


//--------------------- .nv.global.init           --------------------------
	.section	.nv.global.init,"aw",@progbits
.nv.global.init:
	.type		$str$27,@object
	.size		$str$27,($str$28 - $str$27)
$str$27:
        /*0000*/ 	.byte	0x28, 0x61, 0x64, 0x64, 0x72, 0x65, 0x73, 0x73, 0x20, 0x26, 0x20, 0x6d, 0x61, 0x73, 0x6b, 0x29
        /*0010*/ 	.byte	0x20, 0x3d, 0x3d, 0x20, 0x30, 0x00
	.type		$str$28,@object
	.size		$str$28,($str$26 - $str$28)
$str$28:
        /*0016*/ 	.byte	0x2f, 0x74, 0x6d, 0x70, 0x2f, 0x63, 0x75, 0x74, 0x6c, 0x61, 0x73, 0x73, 0x5f, 0x73, 0x77, 0x65
        /*0026*/ 	.byte	0x65, 0x70, 0x5f, 0x73, 0x72, 0x63, 0x2f, 0x69, 0x6e, 0x63, 0x6c, 0x75, 0x64, 0x65, 0x2f, 0x63
        /*0036*/ 	.byte	0x75, 0x74, 0x65, 0x2f, 0x70, 0x6f, 0x69, 0x6e, 0x74, 0x65, 0x72, 0x5f, 0x66, 0x6c, 0x61, 0x67
        /*0046*/ 	.byte	0x67, 0x65, 0x64, 0x2e, 0x68, 0x70, 0x70, 0x00
	.type		$str$26,@object
	.size		$str$26,($str$25 - $str$26)
$str$26:
        /*004e*/ 	.byte	0x2f, 0x74, 0x6d, 0x70, 0x2f, 0x63, 0x75, 0x74, 0x6c, 0x61, 0x73, 0x73, 0x5f, 0x73, 0x77, 0x65
        /*005e*/ 	.byte	0x65, 0x70, 0x5f, 0x73, 0x72, 0x63, 0x2f, 0x69, 0x6e, 0x63, 0x6c, 0x75, 0x64, 0x65, 0x2f, 0x63
        /*006e*/ 	.byte	0x75, 0x74, 0x65, 0x2f, 0x61, 0x74, 0x6f, 0x6d, 0x2f, 0x63, 0x6f, 0x70, 0x79, 0x5f, 0x74, 0x72
        /*007e*/ 	.byte	0x61, 0x69, 0x74, 0x73, 0x5f, 0x73, 0x6d, 0x31, 0x30, 0x30, 0x2e, 0x68, 0x70, 0x70, 0x00
	.type		$str$25,@object
	.size		$str$25,(__unnamed_1 - $str$25)
$str$25:
        /*008d*/ 	.byte	0x28, 0x28, 0x75, 0x69, 0x6e, 0x74, 0x33, 0x32, 0x5f, 0x74, 0x28, 0x74, 0x68, 0x72, 0x65, 0x61
        /*009d*/ 	.byte	0x64, 0x49, 0x64, 0x78, 0x2e, 0x78, 0x29, 0x20, 0x2f, 0x20, 0x33, 0x32, 0x29, 0x20, 0x25, 0x20
        /*00ad*/ 	.byte	0x34, 0x29, 0x20, 0x3d, 0x3d, 0x20, 0x28, 0x28, 0x28, 0x74, 0x6d, 0x65, 0x6d, 0x5f, 0x61, 0x64
        /*00bd*/ 	.byte	0x64, 0x72, 0x20, 0x3e, 0x3e, 0x20, 0x31, 0x36, 0x29, 0x20, 0x2f, 0x20, 0x33, 0x32, 0x29, 0x20
        /*00cd*/ 	.byte	0x25, 0x20, 0x34, 0x29, 0x00
	.type		__unnamed_1,@object
	.size		__unnamed_1,(__unnamed_2 - __unnamed_1)
__unnamed_1:
        /*00d2*/ 	.byte	0x61, 0x75, 0x74, 0x6f, 0x20, 0x63, 0x75, 0x74, 0x65, 0x3a, 0x3a, 0x61, 0x73, 0x5f, 0x70, 0x6f
        /* <DEDUP_REMOVED lines=24> */
        /*0262*/ 	.byte	0x3e, 0x3e, 0x3e, 0x5d, 0x00
	.type		__unnamed_2,@object
	.size		__unnamed_2,(.L_2 - __unnamed_2)
__unnamed_2:
        /* <DEDUP_REMOVED lines=46> */
.L_2:


//--------------------- .nv.shared._ZN7cutlass13device_kernelINS_4gemm6kernel13GemmUniversalIN4cute5tupleIJiiiiEEENS1_10collective13CollectiveMmaINS1_35MainloopSm100TmaUmmaWarpSpecializedILi4ELi2ELi4ENS5_IJNS4_1CILi2EEENSA_ILi1EEESC_EEEEENS5_IJNSA_ILi64EEENSA_ILi128EEESF_EEENS_6half_tENS5_IJlSC_lEEESI_SJ_NS4_8TiledMMAINS4_8MMA_AtomIJNS4_20SM100_MMA_F16BF16_SSISI_SI_fLi64ELi128ELNS4_4UMMA5MajorE0ELSO_0ELNSN_7ScaleInE0ELSP_0EEEEEENS4_6LayoutINS5_IJSC_SC_SC_EEENS5_IJNSA_ILi0EEESU_SU_EEEEENS5_IJNS4_10UnderscoreESX_SX_EEEEENS4_13SM90_TMA_LOADENS4_14ComposedLayoutINS4_7SwizzleILi3ELi4ELi3EEENS4_18smem_ptr_flag_bitsILi16EEENSS_INS5_IJNSA_ILi8EEESF_EEENS5_IJSF_SC_EEEEEEEvNS4_8identityENS4_23SM90_TMA_LOAD_MULTICASTES1A_vS1B_EENS_8epilogue10collective18CollectiveEpilogueINS1E_23Sm100TmaWarpSpecializedILi4ELi2ELi16ELb1ELb0EEEJSH_NS5_IJNSS_ISF_SC_EENSS_INSA_ILi32EEESC_EEEEESI_SJ_SI_SJ_NS1E_6fusion15FusionCallbacksIS1I_NS1N_17LinearCombinationISI_fSI_fLNS_15FloatRoundStyleE2EEESH_S1M_JEEENS4_5SM1004TMEM4LOAD26SM100_TMEM_LOAD_16dp256b4xES10_NS11_INS12_ILi2ELi4ELi3EEES15_NSS_INS5_IJS16_S1K_EEENS5_IJS1K_SC_EEEEEEENS4_17SM75_U32x4_LDSM_NENS4_14SM90_TMA_STOREES21_NS4_17SM90_U32x4_STSM_NENS4_39AutoVectorizingCopyWithAssumedAlignmentILi128EEEEEEvvEEEEvNT_6ParamsE --------------------------
	.section	.nv.shared._ZN7cutlass13device_kernelINS_4gemm6kernel13GemmUniversalIN4cute5tupleIJiiiiEEENS1_10collective13CollectiveMmaINS1_35MainloopSm100TmaUmmaWarpSpecializedILi4ELi2ELi4ENS5_IJNS4_1CILi2EEENSA_ILi1EEESC_EEEEENS5_IJNSA_ILi64EEENSA_ILi128EEESF_EEENS_6half_tENS5_IJlSC_lEEESI_SJ_NS4_8TiledMMAINS4_8MMA_AtomIJNS4_20SM100_MMA_F16BF16_SSISI_SI_fLi64ELi128ELNS4_4UMMA5MajorE0ELSO_0ELNSN_7ScaleInE0ELSP_0EEEEEENS4_6LayoutINS5_IJSC_SC_SC_EEENS5_IJNSA_ILi0EEESU_SU_EEEEENS5_IJNS4_10UnderscoreESX_SX_EEEEENS4_13SM90_TMA_LOADENS4_14ComposedLayoutINS4_7SwizzleILi3ELi4ELi3EEENS4_18smem_ptr_flag_bitsILi16EEENSS_INS5_IJNSA_ILi8EEESF_EEENS5_IJSF_SC_EEEEEEEvNS4_8identityENS4_23SM90_TMA_LOAD_MULTICASTES1A_vS1B_EENS_8epilogue10collective18CollectiveEpilogueINS1E_23Sm100TmaWarpSpecializedILi4ELi2ELi16ELb1ELb0EEEJSH_NS5_IJNSS_ISF_SC_EENSS_INSA_ILi32EEESC_EEEEESI_SJ_SI_SJ_NS1E_6fusion15FusionCallbacksIS1I_NS1N_17LinearCombinationISI_fSI_fLNS_15FloatRoundStyleE2EEESH_S1M_JEEENS4_5SM1004TMEM4LOAD26SM100_TMEM_LOAD_16dp256b4xES10_NS11_INS12_ILi2ELi4ELi3EEES15_NSS_INS5_IJS16_S1K_EEENS5_IJS1K_SC_EEEEEEENS4_17SM75_U32x4_LDSM_NENS4_14SM90_TMA_STOREES21_NS4_17SM90_U32x4_STSM_NENS4_39AutoVectorizingCopyWithAssumedAlignmentILi128EEEEEEvvEEEEvNT_6ParamsE,"aw",@nobits
	.sectionflags	@""
	.align	16
	.zero		1024


//--------------------- .nv.shared.reserved.0     --------------------------
	.section	.nv.shared.reserved.0,"aw",@nobits
	.weak		__nv_reservedSMEM_offset_0_alias
	.size		__nv_reservedSMEM_offset_0_alias, 0, 64
	.other		__nv_reservedSMEM_offset_0_alias,@"STO_CUDA_RESERVED_SHARED STV_DEFAULT"
__nv_reservedSMEM_offset_0_alias:
	.zero		0
.nv.shared.reserved.0:
	.zero		64
	.weak		__nv_reservedSMEM_tcgen05_partition
	.type		__nv_reservedSMEM_tcgen05_partition,@object
	.size		__nv_reservedSMEM_tcgen05_partition,(.L_0 - __nv_reservedSMEM_tcgen05_partition)
__nv_reservedSMEM_tcgen05_partition:
	.zero		32
.L_0:


//--------------------- .nv.global                --------------------------
	.section	.nv.global,"aw",@nobits
.nv.global:
	.type		_ZN39_INTERNAL_06b8e918_4_k_cu_b3f8d53c_74404cute1_E,@object
	.size		_ZN39_INTERNAL_06b8e918_4_k_cu_b3f8d53c_74404cute1_E,(_ZN39_INTERNAL_06b8e918_4_k_cu_b3f8d53c_74404cuda3std3__45__cpo6cbeginE - _ZN39_INTERNAL_06b8e918_4_k_cu_b3f8d53c_74404cute1_E)
_ZN39_INTERNAL_06b8e918_4_k_cu_b3f8d53c_74404cute1_E:
	.zero		1
	.type		_ZN39_INTERNAL_06b8e918_4_k_cu_b3f8d53c_74404cuda3std3__45__cpo6cbeginE,@object
	.size		_ZN39_INTERNAL_06b8e918_4_k_cu_b3f8d53c_74404cuda3std3__45__cpo6cbeginE,(_ZN39_INTERNAL_06b8e918_4_k_cu_b3f8d53c_74404cuda3std3__48in_placeE - _ZN39_INTERNAL_06b8e918_4_k_cu_b3f8d53c_74404cuda3std3__45__cpo6cbeginE)
_ZN39_INTERNAL_06b8e918_4_k_cu_b3f8d53c_74404cuda3std3__45__cpo6cbeginE:
	.zero		1
	.type		_ZN39_INTERNAL_06b8e918_4_k_cu_b3f8d53c_74404cuda3std3__48in_placeE,@object
	.size		_ZN39_INTERNAL_06b8e918_4_k_cu_b3f8d53c_74404cuda3std3__48in_placeE,(_ZN39_INTERNAL_06b8e918_4_k_cu_b3f8d53c_74404cuda3std6ranges3__45__cpo9iter_moveE - _ZN39_INTERNAL_06b8e918_4_k_cu_b3f8d53c_74404cuda3std3__48in_placeE)
_ZN39_INTERNAL_06b8e918_4_k_cu_b3f8d53c_74404cuda3std3__48in_placeE:
	.zero		1
	.type		_ZN39_INTERNAL_06b8e918_4_k_cu_b3f8d53c_74404cuda3std6ranges3__45__cpo9iter_moveE,@object
	.size		_ZN39_INTERNAL_06b8e918_4_k_cu_b3f8d53c_74404cuda3std6ranges3__45__cpo9iter_moveE,(_ZN39_INTERNAL_06b8e918_4_k_cu_b3f8d53c_74404cuda3std3__45__cpo5beginE - _ZN39_INTERNAL_06b8e918_4_k_cu_b3f8d53c_74404cuda3std6ranges3__45__cpo9iter_moveE)
_ZN39_INTERNAL_06b8e918_4_k_cu_b3f8d53c_74404cuda3std6ranges3__45__cpo9iter_moveE:
	.zero		1
	.type		_ZN39_INTERNAL_06b8e918_4_k_cu_b3f8d53c_74404cuda3std3__45__cpo5beginE,@object
	.size		_ZN39_INTERNAL_06b8e918_4_k_cu_b3f8d53c_74404cuda3std3__45__cpo5beginE,(_ZN39_INTERNAL_06b8e918_4_k_cu_b3f8d53c_74404cuda3std3__441_GLOBAL__N__06b8e918_4_k_cu_b3f8d53c_74406ignoreE - _ZN39_INTERNAL_06b8e918_4_k_cu_b3f8d53c_74404cuda3std3__45__cpo5beginE)
_ZN39_INTERNAL_06b8e918_4_k_cu_b3f8d53c_74404cuda3std3__45__cpo5beginE:
	.zero		1
	.type		_ZN39_INTERNAL_06b8e918_4_k_cu_b3f8d53c_74404cuda3std3__441_GLOBAL__N__06b8e918_4_k_cu_b3f8d53c_74406ignoreE,@object
	.size		_ZN39_INTERNAL_06b8e918_4_k_cu_b3f8d53c_74404cuda3std3__441_GLOBAL__N__06b8e918_4_k_cu_b3f8d53c_74406ignoreE,(_ZN39_INTERNAL_06b8e918_4_k_cu_b3f8d53c_74404cute7productE - _ZN39_INTERNAL_06b8e918_4_k_cu_b3f8d53c_74404cuda3std3__441_GLOBAL__N__06b8e918_4_k_cu_b3f8d53c_74406ignoreE)
_ZN39_INTERNAL_06b8e918_4_k_cu_b3f8d53c_74404cuda3std3__441_GLOBAL__N__06b8e918_4_k_cu_b3f8d53c_74406ignoreE:
	.zero		1
	.type		_ZN39_INTERNAL_06b8e918_4_k_cu_b3f8d53c_74404cute7productE,@object
	.size		_ZN39_INTERNAL_06b8e918_4_k_cu_b3f8d53c_74404cute7productE,(_ZN39_INTERNAL_06b8e918_4_k_cu_b3f8d53c_74404cuda3std3__45__cpo3endE - _ZN39_INTERNAL_06b8e918_4_k_cu_b3f8d53c_74404cute7productE)
_ZN39_INTERNAL_06b8e918_4_k_cu_b3f8d53c_74404cute7productE:
	.zero		1
	.type		_ZN39_INTERNAL_06b8e918_4_k_cu_b3f8d53c_74404cuda3std3__45__cpo3endE,@object
	.size		_ZN39_INTERNAL_06b8e918_4_k_cu_b3f8d53c_74404cuda3std3__45__cpo3endE,(_ZN39_INTERNAL_06b8e918_4_k_cu_b3f8d53c_74404cuda3std3__419piecewise_constructE - _ZN39_INTERNAL_06b8e918_4_k_cu_b3f8d53c_74404cuda3std3__45__cpo3endE)
_ZN39_INTERNAL_06b8e918_4_k_cu_b3f8d53c_74404cuda3std3__45__cpo3endE:
	.zero		1
	.type		_ZN39_INTERNAL_06b8e918_4_k_cu_b3f8d53c_74404cuda3std3__419piecewise_constructE,@object
	.size		_ZN39_INTERNAL_06b8e918_4_k_cu_b3f8d53c_74404cuda3std3__419piecewise_constructE,(_ZN39_INTERNAL_06b8e918_4_k_cu_b3f8d53c_74404cuda3std3__45__cpo4cendE - _ZN39_INTERNAL_06b8e918_4_k_cu_b3f8d53c_74404cuda3std3__419piecewise_constructE)
_ZN39_INTERNAL_06b8e918_4_k_cu_b3f8d53c_74404cuda3std3__419piecewise_constructE:
	.zero		1
	.type		_ZN39_INTERNAL_06b8e918_4_k_cu_b3f8d53c_74404cuda3std3__45__cpo4cendE,@object
	.size		_ZN39_INTERNAL_06b8e918_4_k_cu_b3f8d53c_74404cuda3std3__45__cpo4cendE,(_ZN39_INTERNAL_06b8e918_4_k_cu_b3f8d53c_74404cuda3std6ranges3__45__cpo4swapE - _ZN39_INTERNAL_06b8e918_4_k_cu_b3f8d53c_74404cuda3std3__45__cpo4cendE)
_ZN39_INTERNAL_06b8e918_4_k_cu_b3f8d53c_74404cuda3std3__45__cpo4cendE:
	.zero		1
	.type		_ZN39_INTERNAL_06b8e918_4_k_cu_b3f8d53c_74404cuda3std6ranges3__45__cpo4swapE,@object
	.size		_ZN39_INTERNAL_06b8e918_4_k_cu_b3f8d53c_74404cuda3std6ranges3__45__cpo4swapE,(.L_10 - _ZN39_INTERNAL_06b8e918_4_k_cu_b3f8d53c_74404cuda3std6ranges3__45__cpo4swapE)
_ZN39_INTERNAL_06b8e918_4_k_cu_b3f8d53c_74404cuda3std6ranges3__45__cpo4swapE:
	.zero		1
.L_10:


//--------------------- .nv.constant0._ZN7cutlass13device_kernelINS_4gemm6kernel13GemmUniversalIN4cute5tupleIJiiiiEEENS1_10collective13CollectiveMmaINS1_35MainloopSm100TmaUmmaWarpSpecializedILi4ELi2ELi4ENS5_IJNS4_1CILi2EEENSA_ILi1EEESC_EEEEENS5_IJNSA_ILi64EEENSA_ILi128EEESF_EEENS_6half_tENS5_IJlSC_lEEESI_SJ_NS4_8TiledMMAINS4_8MMA_AtomIJNS4_20SM100_MMA_F16BF16_SSISI_SI_fLi64ELi128ELNS4_4UMMA5MajorE0ELSO_0ELNSN_7ScaleInE0ELSP_0EEEEEENS4_6LayoutINS5_IJSC_SC_SC_EEENS5_IJNSA_ILi0EEESU_SU_EEEEENS5_IJNS4_10UnderscoreESX_SX_EEEEENS4_13SM90_TMA_LOADENS4_14ComposedLayoutINS4_7SwizzleILi3ELi4ELi3EEENS4_18smem_ptr_flag_bitsILi16EEENSS_INS5_IJNSA_ILi8EEESF_EEENS5_IJSF_SC_EEEEEEEvNS4_8identityENS4_23SM90_TMA_LOAD_MULTICASTES1A_vS1B_EENS_8epilogue10collective18CollectiveEpilogueINS1E_23Sm100TmaWarpSpecializedILi4ELi2ELi16ELb1ELb0EEEJSH_NS5_IJNSS_ISF_SC_EENSS_INSA_ILi32EEESC_EEEEESI_SJ_SI_SJ_NS1E_6fusion15FusionCallbacksIS1I_NS1N_17LinearCombinationISI_fSI_fLNS_15FloatRoundStyleE2EEESH_S1M_JEEENS4_5SM1004TMEM4LOAD26SM100_TMEM_LOAD_16dp256b4xES10_NS11_INS12_ILi2ELi4ELi3EEES15_NSS_INS5_IJS16_S1K_EEENS5_IJS1K_SC_EEEEEEENS4_17SM75_U32x4_LDSM_NENS4_14SM90_TMA_STOREES21_NS4_17SM90_U32x4_STSM_NENS4_39AutoVectorizingCopyWithAssumedAlignmentILi128EEEEEEvvEEEEvNT_6ParamsE --------------------------
	.section	.nv.constant0._ZN7cutlass13device_kernelINS_4gemm6kernel13GemmUniversalIN4cute5tupleIJiiiiEEENS1_10collective13CollectiveMmaINS1_35MainloopSm100TmaUmmaWarpSpecializedILi4ELi2ELi4ENS5_IJNS4_1CILi2EEENSA_ILi1EEESC_EEEEENS5_IJNSA_ILi64EEENSA_ILi128EEESF_EEENS_6half_tENS5_IJlSC_lEEESI_SJ_NS4_8TiledMMAINS4_8MMA_AtomIJNS4_20SM100_MMA_F16BF16_SSISI_SI_fLi64ELi128ELNS4_4UMMA5MajorE0ELSO_0ELNSN_7ScaleInE0ELSP_0EEEEEENS4_6LayoutINS5_IJSC_SC_SC_EEENS5_IJNSA_ILi0EEESU_SU_EEEEENS5_IJNS4_10UnderscoreESX_SX_EEEEENS4_13SM90_TMA_LOADENS4_14ComposedLayoutINS4_7SwizzleILi3ELi4ELi3EEENS4_18smem_ptr_flag_bitsILi16EEENSS_INS5_IJNSA_ILi8EEESF_EEENS5_IJSF_SC_EEEEEEEvNS4_8identityENS4_23SM90_TMA_LOAD_MULTICASTES1A_vS1B_EENS_8epilogue10collective18CollectiveEpilogueINS1E_23Sm100TmaWarpSpecializedILi4ELi2ELi16ELb1ELb0EEEJSH_NS5_IJNSS_ISF_SC_EENSS_INSA_ILi32EEESC_EEEEESI_SJ_SI_SJ_NS1E_6fusion15FusionCallbacksIS1I_NS1N_17LinearCombinationISI_fSI_fLNS_15FloatRoundStyleE2EEESH_S1M_JEEENS4_5SM1004TMEM4LOAD26SM100_TMEM_LOAD_16dp256b4xES10_NS11_INS12_ILi2ELi4ELi3EEES15_NSS_INS5_IJS16_S1K_EEENS5_IJS1K_SC_EEEEEEENS4_17SM75_U32x4_LDSM_NENS4_14SM90_TMA_STOREES21_NS4_17SM90_U32x4_STSM_NENS4_39AutoVectorizingCopyWithAssumedAlignmentILi128EEEEEEvvEEEEvNT_6ParamsE,"a",@progbits
	.sectionflags	@""
	.align	4
.nv.constant0._ZN7cutlass13device_kernelINS_4gemm6kernel13GemmUniversalIN4cute5tupleIJiiiiEEENS1_10collective13CollectiveMmaINS1_35MainloopSm100TmaUmmaWarpSpecializedILi4ELi2ELi4ENS5_IJNS4_1CILi2EEENSA_ILi1EEESC_EEEEENS5_IJNSA_ILi64EEENSA_ILi128EEESF_EEENS_6half_tENS5_IJlSC_lEEESI_SJ_NS4_8TiledMMAINS4_8MMA_AtomIJNS4_20SM100_MMA_F16BF16_SSISI_SI_fLi64ELi128ELNS4_4UMMA5MajorE0ELSO_0ELNSN_7ScaleInE0ELSP_0EEEEEENS4_6LayoutINS5_IJSC_SC_SC_EEENS5_IJNSA_ILi0EEESU_SU_EEEEENS5_IJNS4_10UnderscoreESX_SX_EEEEENS4_13SM90_TMA_LOADENS4_14ComposedLayoutINS4_7SwizzleILi3ELi4ELi3EEENS4_18smem_ptr_flag_bitsILi16EEENSS_INS5_IJNSA_ILi8EEESF_EEENS5_IJSF_SC_EEEEEEEvNS4_8identityENS4_23SM90_TMA_LOAD_MULTICASTES1A_vS1B_EENS_8epilogue10collective18CollectiveEpilogueINS1E_23Sm100TmaWarpSpecializedILi4ELi2ELi16ELb1ELb0EEEJSH_NS5_IJNSS_ISF_SC_EENSS_INSA_ILi32EEESC_EEEEESI_SJ_SI_SJ_NS1E_6fusion15FusionCallbacksIS1I_NS1N_17LinearCombinationISI_fSI_fLNS_15FloatRoundStyleE2EEESH_S1M_JEEENS4_5SM1004TMEM4LOAD26SM100_TMEM_LOAD_16dp256b4xES10_NS11_INS12_ILi2ELi4ELi3EEES15_NSS_INS5_IJS16_S1K_EEENS5_IJS1K_SC_EEEEEEENS4_17SM75_U32x4_LDSM_NENS4_14SM90_TMA_STOREES21_NS4_17SM90_U32x4_STSM_NENS4_39AutoVectorizingCopyWithAssumedAlignmentILi128EEEEEEvvEEEEvNT_6ParamsE:
	.zero		2944


//--------------------- SYMBOLS --------------------------

	.type		.nv.reservedSmem.offset0,@object
	.size		.nv.reservedSmem.offset0,0x4
	.type		.nv.reservedSmem.cap,@object
	.size		.nv.reservedSmem.cap,0x4
	.type		__assertfail,@function
